// auto-generated by cutlass_sweep.gemm — config: {"arch": "sm_90", "cluster_m": 2, "cluster_n": 2, "dtype": "fp16", "stages": 5, "tile_k": 64, "tile_m": 128, "tile_n": 64}
#include "cutlass/cutlass.h"
#include "cutlass/gemm/collective/collective_builder.hpp"
#include "cutlass/gemm/device/gemm_universal_adapter.h"
#include "cutlass/gemm/kernel/gemm_universal.hpp"
#include "cutlass/epilogue/collective/collective_builder.hpp"

using ElemA = cutlass::half_t;
using ElemB = cutlass::half_t;
using ElemCD = cutlass::half_t;
using Acc  = float;
using TileShape    = cute::Shape<cute::_128, cute::_64, cute::_64>;
using ClusterShape = cute::Shape<cute::_2, cute::_2, cute::_1>;

using CollectiveEpilogue = typename cutlass::epilogue::collective::CollectiveBuilder<
    cutlass::arch::Sm90, cutlass::arch::OpClassTensorOp,
    TileShape, ClusterShape,
    cutlass::epilogue::collective::EpilogueTileAuto,
    Acc, Acc,
    ElemCD, cutlass::layout::RowMajor, 128 / cutlass::sizeof_bits<ElemCD>::value,
    ElemCD, cutlass::layout::RowMajor, 128 / cutlass::sizeof_bits<ElemCD>::value,
    cutlass::epilogue::collective::EpilogueScheduleAuto
  >::CollectiveOp;

using CollectiveMainloop = typename cutlass::gemm::collective::CollectiveBuilder<
    cutlass::arch::Sm90, cutlass::arch::OpClassTensorOp,
    ElemA, cutlass::layout::RowMajor, 128 / cutlass::sizeof_bits<ElemA>::value,
    ElemB, cutlass::layout::ColumnMajor, 128 / cutlass::sizeof_bits<ElemB>::value,
    Acc,
    TileShape, ClusterShape,
    cutlass::gemm::collective::StageCount<5>,
    cutlass::gemm::collective::KernelScheduleAuto
  >::CollectiveOp;

using GemmKernel = cutlass::gemm::kernel::GemmUniversal<
    cute::Shape<int,int,int,int>,
    CollectiveMainloop,
    CollectiveEpilogue
>;
using Gemm = cutlass::gemm::device::GemmUniversalAdapter<GemmKernel>;

// Force the device kernel symbol into the cubin without needing a host main.
auto* _anchor = &cutlass::device_kernel<GemmKernel>;


// ===== COMPILED SASS (sm_90a) =====

	.target	sm_90a

	.elftype	@"ET_EXEC"


//--------------------- .note.nv.tkinfo           --------------------------
	.section	.note.nv.tkinfo,"",@"SHT_NOTE"
	.sectionflags	@"SHF_NOTE_NV_TKINFO"
	.tkinfo
        /*0018*/ 	.word	0x00000002
        /*0030*/ 	.string	""
        /*0030*/ 	.string	"ptxas"
        /*0030*/ 	.string	"Cuda compilation tools, release 13.0, V13.0.88"
        /*0030*/ 	.string	"Build cuda_13.0.r13.0/compiler.36424714_0"
        /*0030*/ 	.string	"-arch sm_90a -m 64 "



//--------------------- .note.nv.cuinfo           --------------------------
	.section	.note.nv.cuinfo,"",@"SHT_NOTE"
	.sectionflags	@"SHF_NOTE_NV_CUINFO"
        /*0018*/ 	.short	0x0002
        /*001a*/ 	.short	0x005a
        /*001c*/ 	.short	0x0082
	.zero		2


//--------------------- .nv.info                  --------------------------
	.section	.nv.info,"",@"SHT_CUDA_INFO"
	.align	4


	//----- nvinfo : EIATTR_REGCOUNT
	.align		4
        /*0000*/ 	.byte	0x04, 0x2f
        /*0002*/ 	.short	(.L_15 - .L_14)
	.align		4
.L_14:
        /*0004*/ 	.word	index@(_ZN7cutlass13device_kernelINS_4gemm6kernel13GemmUniversalIN4cute5tupleIJiiiiEEENS1_10collective13CollectiveMmaINS1_34MainloopSm90TmaGmmaWarpSpecializedILi5ENS5_IJNS4_1CILi2EEESB_NSA_ILi1EEEEEENS1_35KernelTmaWarpSpecializedCooperativeEEENS5_IJNSA_ILi128EEENSA_ILi64EEESH_EEENS_6half_tENS5_IJlSC_lEEESJ_SK_NS4_8TiledMMAINS4_8MMA_AtomIJNS4_4SM904GMMA25MMA_64x64x16_F32F16F16_SSILNSO_5MajorE0ELSQ_0ELNSO_7ScaleInE1ELSR_1EEEEEENS4_6LayoutINS5_IJSB_SC_SC_EEENS5_IJSC_NSA_ILi0EEESW_EEEEENS5_IJNS4_10UnderscoreESZ_SZ_EEEEENS4_23SM90_TMA_LOAD_MULTICASTENS4_14ComposedLayoutINS4_7SwizzleILi3ELi4ELi3EEENS4_18smem_ptr_flag_bitsILi16EEENSU_INS5_IJNSA_ILi8EEESH_EEENS5_IJSH_SC_EEEEEEEvNS4_8identityES12_S1C_vS1D_EENS_8epilogue10collective6detail29Sm90TmaWarpSpecializedAdapterINS1G_15DefaultEpilogueISJ_SK_SK_NS1F_6thread17LinearCombinationISJ_Li1EffLNS1K_9ScaleType4KindE0ELNS_15FloatRoundStyleE2ESJ_EENS1_15EpilogueDefaultEEEEEvvEEEEvNT_6ParamsE)
        /*0008*/ 	.word	0x000000a8


	//----- nvinfo : EIATTR_FRAME_SIZE
	.align		4
.L_15:
        /*000c*/ 	.byte	0x04, 0x11
        /*000e*/ 	.short	(.L_17 - .L_16)
	.align		4
.L_16:
        /*0010*/ 	.word	index@(_ZN7cutlass13device_kernelINS_4gemm6kernel13GemmUniversalIN4cute5tupleIJiiiiEEENS1_10collective13CollectiveMmaINS1_34MainloopSm90TmaGmmaWarpSpecializedILi5ENS5_IJNS4_1CILi2EEESB_NSA_ILi1EEEEEENS1_35KernelTmaWarpSpecializedCooperativeEEENS5_IJNSA_ILi128EEENSA_ILi64EEESH_EEENS_6half_tENS5_IJlSC_lEEESJ_SK_NS4_8TiledMMAINS4_8MMA_AtomIJNS4_4SM904GMMA25MMA_64x64x16_F32F16F16_SSILNSO_5MajorE0ELSQ_0ELNSO_7ScaleInE1ELSR_1EEEEEENS4_6LayoutINS5_IJSB_SC_SC_EEENS5_IJSC_NSA_ILi0EEESW_EEEEENS5_IJNS4_10UnderscoreESZ_SZ_EEEEENS4_23SM90_TMA_LOAD_MULTICASTENS4_14ComposedLayoutINS4_7SwizzleILi3ELi4ELi3EEENS4_18smem_ptr_flag_bitsILi16EEENSU_INS5_IJNSA_ILi8EEESH_EEENS5_IJSH_SC_EEEEEEEvNS4_8identityES12_S1C_vS1D_EENS_8epilogue10collective6detail29Sm90TmaWarpSpecializedAdapterINS1G_15DefaultEpilogueISJ_SK_SK_NS1F_6thread17LinearCombinationISJ_Li1EffLNS1K_9ScaleType4KindE0ELNS_15FloatRoundStyleE2ESJ_EENS1_15EpilogueDefaultEEEEEvvEEEEvNT_6ParamsE)
        /*0014*/ 	.word	0x00000000


	//----- nvinfo : EIATTR_MIN_STACK_SIZE
	.align		4
.L_17:
        /*0018*/ 	.byte	0x04, 0x12
        /*001a*/ 	.short	(.L_19 - .L_18)
	.align		4
.L_18:
        /*001c*/ 	.word	index@(_ZN7cutlass13device_kernelINS_4gemm6kernel13GemmUniversalIN4cute5tupleIJiiiiEEENS1_10collective13CollectiveMmaINS1_34MainloopSm90TmaGmmaWarpSpecializedILi5ENS5_IJNS4_1CILi2EEESB_NSA_ILi1EEEEEENS1_35KernelTmaWarpSpecializedCooperativeEEENS5_IJNSA_ILi128EEENSA_ILi64EEESH_EEENS_6half_tENS5_IJlSC_lEEESJ_SK_NS4_8TiledMMAINS4_8MMA_AtomIJNS4_4SM904GMMA25MMA_64x64x16_F32F16F16_SSILNSO_5MajorE0ELSQ_0ELNSO_7ScaleInE1ELSR_1EEEEEENS4_6LayoutINS5_IJSB_SC_SC_EEENS5_IJSC_NSA_ILi0EEESW_EEEEENS5_IJNS4_10UnderscoreESZ_SZ_EEEEENS4_23SM90_TMA_LOAD_MULTICASTENS4_14ComposedLayoutINS4_7SwizzleILi3ELi4ELi3EEENS4_18smem_ptr_flag_bitsILi16EEENSU_INS5_IJNSA_ILi8EEESH_EEENS5_IJSH_SC_EEEEEEEvNS4_8identityES12_S1C_vS1D_EENS_8epilogue10collective6detail29Sm90TmaWarpSpecializedAdapterINS1G_15DefaultEpilogueISJ_SK_SK_NS1F_6thread17LinearCombinationISJ_Li1EffLNS1K_9ScaleType4KindE0ELNS_15FloatRoundStyleE2ESJ_EENS1_15EpilogueDefaultEEEEEvvEEEEvNT_6ParamsE)
        /*0020*/ 	.word	0x00000000
.L_19:


//--------------------- .nv.compat                --------------------------
	.section	.nv.compat,"",@"SHT_CUDA_COMPAT_INFO"
	.align	4
        /*0000*/ 	.byte	0x02, 0x09, 0x01, 0x00, 0x02, 0x02, 0x04, 0x00, 0x02, 0x05, 0x05, 0x00, 0x03, 0x07, 0x01, 0x01
        /*0010*/ 	.byte	0x02, 0x03, 0x01, 0x00, 0x02, 0x06, 0x01, 0x00, 0x04, 0x0b, 0x08, 0x00, 0x00, 0x00, 0x00, 0x00
        /*0020*/ 	.byte	0x00, 0x00, 0x00, 0x00


//--------------------- .nv.info._ZN7cutlass13device_kernelINS_4gemm6kernel13GemmUniversalIN4cute5tupleIJiiiiEEENS1_10collective13CollectiveMmaINS1_34MainloopSm90TmaGmmaWarpSpecializedILi5ENS5_IJNS4_1CILi2EEESB_NSA_ILi1EEEEEENS1_35KernelTmaWarpSpecializedCooperativeEEENS5_IJNSA_ILi128EEENSA_ILi64EEESH_EEENS_6half_tENS5_IJlSC_lEEESJ_SK_NS4_8TiledMMAINS4_8MMA_AtomIJNS4_4SM904GMMA25MMA_64x64x16_F32F16F16_SSILNSO_5MajorE0ELSQ_0ELNSO_7ScaleInE1ELSR_1EEEEEENS4_6LayoutINS5_IJSB_SC_SC_EEENS5_IJSC_NSA_ILi0EEESW_EEEEENS5_IJNS4_10UnderscoreESZ_SZ_EEEEENS4_23SM90_TMA_LOAD_MULTICASTENS4_14ComposedLayoutINS4_7SwizzleILi3ELi4ELi3EEENS4_18smem_ptr_flag_bitsILi16EEENSU_INS5_IJNSA_ILi8EEESH_EEENS5_IJSH_SC_EEEEEEEvNS4_8identityES12_S1C_vS1D_EENS_8epilogue10collective6detail29Sm90TmaWarpSpecializedAdapterINS1G_15DefaultEpilogueISJ_SK_SK_NS1F_6thread17LinearCombinationISJ_Li1EffLNS1K_9ScaleType4KindE0ELNS_15FloatRoundStyleE2ESJ_EENS1_15EpilogueDefaultEEEEEvvEEEEvNT_6ParamsE --------------------------
	.section	.nv.info._ZN7cutlass13device_kernelINS_4gemm6kernel13GemmUniversalIN4cute5tupleIJiiiiEEENS1_10collective13CollectiveMmaINS1_34MainloopSm90TmaGmmaWarpSpecializedILi5ENS5_IJNS4_1CILi2EEESB_NSA_ILi1EEEEEENS1_35KernelTmaWarpSpecializedCooperativeEEENS5_IJNSA_ILi128EEENSA_ILi64EEESH_EEENS_6half_tENS5_IJlSC_lEEESJ_SK_NS4_8TiledMMAINS4_8MMA_AtomIJNS4_4SM904GMMA25MMA_64x64x16_F32F16F16_SSILNSO_5MajorE0ELSQ_0ELNSO_7ScaleInE1ELSR_1EEEEEENS4_6LayoutINS5_IJSB_SC_SC_EEENS5_IJSC_NSA_ILi0EEESW_EEEEENS5_IJNS4_10UnderscoreESZ_SZ_EEEEENS4_23SM90_TMA_LOAD_MULTICASTENS4_14ComposedLayoutINS4_7SwizzleILi3ELi4ELi3EEENS4_18smem_ptr_flag_bitsILi16EEENSU_INS5_IJNSA_ILi8EEESH_EEENS5_IJSH_SC_EEEEEEEvNS4_8identityES12_S1C_vS1D_EENS_8epilogue10collective6detail29Sm90TmaWarpSpecializedAdapterINS1G_15DefaultEpilogueISJ_SK_SK_NS1F_6thread17LinearCombinationISJ_Li1EffLNS1K_9ScaleType4KindE0ELNS_15FloatRoundStyleE2ESJ_EENS1_15EpilogueDefaultEEEEEvvEEEEvNT_6ParamsE,"",@"SHT_CUDA_INFO"
	.sectionflags	@""
	.align	4


	//----- nvinfo : EIATTR_CUDA_API_VERSION
	.align		4
        /*0000*/ 	.byte	0x04, 0x37
        /*0002*/ 	.short	(.L_21 - .L_20)
.L_20:
        /*0004*/ 	.word	0x00000082


	//----- nvinfo : EIATTR_KPARAM_INFO
	.align		4
.L_21:
        /*0008*/ 	.byte	0x04, 0x17
        /*000a*/ 	.short	(.L_23 - .L_22)
.L_22:
        /*000c*/ 	.word	0x00000000
        /*0010*/ 	.short	0x0000
        /*0012*/ 	.short	0x0070
        /*0014*/ 	.byte	0x00, 0xf0, 0x01, 0x10


	//----- nvinfo : EIATTR_SPARSE_MMA_MASK
	.align		4
.L_23:
        /*0018*/ 	.byte	0x03, 0x50
        /*001a*/ 	.short	0x0000


	//----- nvinfo : EIATTR_MAXREG_COUNT
	.align		4
        /*001c*/ 	.byte	0x03, 0x1b
        /*001e*/ 	.short	0x00a8


	//----- nvinfo : EIATTR_NUM_BARRIERS
	.align		4
        /*0020*/ 	.byte	0x02, 0x4c
        /*0022*/ 	.byte	0x01
	.zero		1


	//----- nvinfo : EIATTR_EXTERNS
	.align		4
        /*0024*/ 	.byte	0x04, 0x0f
        /*0026*/ 	.short	(.L_25 - .L_24)


	//   ....[0]....
	.align		4
.L_24:
        /*0028*/ 	.word	index@(__assertfail)


	//----- nvinfo : EIATTR_MERCURY_ISA_VERSION
	.align		4
.L_25:
        /*002c*/ 	.byte	0x03, 0x5f
        /*002e*/ 	.short	0x0101


	//----- nvinfo : EIATTR_INT_WARP_WIDE_INSTR_OFFSETS
	.align		4
        /*0030*/ 	.byte	0x04, 0x31
        /*0032*/ 	.short	(.L_27 - .L_26)


	//   ....[0]....
.L_26:
        /*0034*/ 	.word	0x000004a0


	//   ....[1]....
        /*0038*/ 	.word	0x000004d0


	//   ....[2]....
        /*003c*/ 	.word	0x00000690


	//----- nvinfo : EIATTR_COOP_GROUP_MASK_REGIDS
	.align		4
.L_27:
        /*0040*/ 	.byte	0x04, 0x29
        /*0042*/ 	.short	(.L_29 - .L_28)


	//   ....[0]....
.L_28:
        /*0044*/ 	.word	0xffffffff


	//   ....[1]....
        /*0048*/ 	.word	0xffffffff


	//   ....[2]....
        /*004c*/ 	.word	0xffffffff


	//   ....[3]....
        /*0050*/ 	.word	0xffffffff


	//   ....[4]....
        /*0054*/ 	.word	0xffffffff


	//   ....[5]....
        /*0058*/ 	.word	0xffffffff


	//----- nvinfo : EIATTR_COOP_GROUP_INSTR_OFFSETS
	.align		4
.L_29:
        /*005c*/ 	.byte	0x04, 0x28
        /*005e*/ 	.short	(.L_31 - .L_30)


	//   ....[0]....
.L_30:
        /*0060*/ 	.word	0x00000060


	//   ....[1]....
        /*0064*/ 	.word	0x00000070


	//   ....[2]....
        /*0068*/ 	.word	0x00000130


	//   ....[3]....
        /*006c*/ 	.word	0x000002f0


	//   ....[4]....
        /*0070*/ 	.word	0x00000810


	//   ....[5]....
        /*0074*/ 	.word	0x00001250


	//----- nvinfo : EIATTR_REG_RECONFIG
	.align		4
.L_31:
        /*0078*/ 	.byte	0x01, 0x54
	.zero		2


	//----- nvinfo : EIATTR_SYSCALL_OFFSETS
	.align		4
        /*007c*/ 	.byte	0x04, 0x46
        /*007e*/ 	.short	(.L_33 - .L_32)


	//   ....[0]....
.L_32:
        /*0080*/ 	.word	0x00001410


	//----- nvinfo : EIATTR_MBARRIER_INSTR_OFFSETS
	.align		4
.L_33:
        /*0084*/ 	.byte	0x04, 0x39
        /*0086*/ 	.short	(.L_35 - .L_34)


	//   ....[0]....
.L_34:
        /*0088*/ 	.word	0x00000230
        /*008c*/ 	.word	0x000000ff
        /*0090*/ 	.word	0x00000000
        /*0094*/ 	.short	0x0100
        /*0096*/ 	.byte	0x08
	.zero		1


	//   ....[1]....
        /*0098*/ 	.word	0x00000240
        /*009c*/ 	.word	0x000000ff
        /*00a0*/ 	.word	0x00000028
        /*00a4*/ 	.short	0x0100
        /*00a6*/ 	.byte	0x08
	.zero		1


	//   ....[2]....
        /*00a8*/ 	.word	0x00000250
        /*00ac*/ 	.word	0x000000ff
        /*00b0*/ 	.word	0x00000008
        /*00b4*/ 	.short	0x0100
        /*00b6*/ 	.byte	0x08
	.zero		1


	//   ....[3]....
        /*00b8*/ 	.word	0x00000260
        /*00bc*/ 	.word	0x000000ff
        /*00c0*/ 	.word	0x00000030
        /*00c4*/ 	.short	0x0100
        /*00c6*/ 	.byte	0x08
	.zero		1


	//   ....[4]....
        /*00c8*/ 	.word	0x00000270
        /*00cc*/ 	.word	0x000000ff
        /*00d0*/ 	.word	0x00000010
        /*00d4*/ 	.short	0x0100
        /*00d6*/ 	.byte	0x08
	.zero		1


	//   ....[5]....
        /*00d8*/ 	.word	0x00000280
        /*00dc*/ 	.word	0x000000ff
        /*00e0*/ 	.word	0x00000038
        /*00e4*/ 	.short	0x0100
        /*00e6*/ 	.byte	0x08
	.zero		1


	//   ....[6]....
        /*00e8*/ 	.word	0x00000290
        /*00ec*/ 	.word	0x000000ff
        /*00f0*/ 	.word	0x00000018
        /*00f4*/ 	.short	0x0100
        /*00f6*/ 	.byte	0x08
	.zero		1


	//   ....[7]....
        /*00f8*/ 	.word	0x000002a0
        /*00fc*/ 	.word	0x000000ff
        /*0100*/ 	.word	0x00000040
        /*0104*/ 	.short	0x0100
        /*0106*/ 	.byte	0x08
	.zero		1


	//   ....[8]....
        /*0108*/ 	.word	0x000002b0
        /*010c*/ 	.word	0x000000ff
        /*0110*/ 	.word	0x00000020
        /*0114*/ 	.short	0x0100
        /*0116*/ 	.byte	0x08
	.zero		1


	//   ....[9]....
        /*0118*/ 	.word	0x000002c0
        /*011c*/ 	.word	0x000000ff
        /*0120*/ 	.word	0x00000048
        /*0124*/ 	.short	0x0100
        /*0126*/ 	.byte	0x08
	.zero		1


	//   ....[10]....
        /*0128*/ 	.word	0x00000710
        /*012c*/ 	.word	0x000000ff
        /*0130*/ 	.word	0x00000060
        /*0134*/ 	.short	0x0100
        /*0136*/ 	.byte	0x06
	.zero		1


	//   ....[11]....
        /*0138*/ 	.word	0x000007a0
        /*013c*/ 	.word	0x000000ff
        /*0140*/ 	.word	0x00000068
        /*0144*/ 	.short	0x0100
        /*0146*/ 	.byte	0x06
	.zero		1


	//   ....[12]....
        /*0148*/ 	.word	0x000014d0
        /*014c*/ 	.word	0x00000003
        /*0150*/ 	.word	0x00000000
        /*0154*/ 	.short	0x010a
        /*0156*/ 	.byte	0x3f
	.zero		1


	//   ....[13]....
        /*0158*/ 	.word	0x00001510
        /*015c*/ 	.word	0x00000003
        /*0160*/ 	.word	0x00000000
        /*0164*/ 	.short	0x010a
        /*0166*/ 	.byte	0x3f
	.zero		1


	//   ....[14]....
        /*0168*/ 	.word	0x000018e0
        /*016c*/ 	.word	0x00000005
        /*0170*/ 	.word	0x00000000
        /*0174*/ 	.short	0x010a
        /*0176*/ 	.byte	0x3f
	.zero		1


	//   ....[15]....
        /*0178*/ 	.word	0x00001920
        /*017c*/ 	.word	0x00000005
        /*0180*/ 	.word	0x00000000
        /*0184*/ 	.short	0x010a
        /*0186*/ 	.byte	0x3f
	.zero		1


	//   ....[16]....
        /*0188*/ 	.word	0x00001b80
        /*018c*/ 	.word	0x00000005
        /*0190*/ 	.word	0x00000000
        /*0194*/ 	.short	0x0101
        /*0196*/ 	.byte	0x3f
	.zero		1


	//   ....[17]....
        /*0198*/ 	.word	0x00001da0
        /*019c*/ 	.word	0x00000003
        /*01a0*/ 	.word	0x00000000
        /*01a4*/ 	.short	0x0101
        /*01a6*/ 	.byte	0x3f
	.zero		1


	//   ....[18]....
        /*01a8*/ 	.word	0x00005380
        /*01ac*/ 	.word	0x0000000e
        /*01b0*/ 	.word	0x00000028
        /*01b4*/ 	.short	0x010a
        /*01b6*/ 	.byte	0x3f
	.zero		1


	//   ....[19]....
        /*01b8*/ 	.word	0x00005730
        /*01bc*/ 	.word	0x00000006
        /*01c0*/ 	.word	0x00000068
        /*01c4*/ 	.short	0x0101
        /*01c6*/ 	.byte	0x3f
	.zero		1


	//   ....[20]....
        /*01c8*/ 	.word	0x00005e60
        /*01cc*/ 	.word	0x00000007
        /*01d0*/ 	.word	0x00000000
        /*01d4*/ 	.short	0x010a
        /*01d6*/ 	.byte	0x3f
	.zero		1


	//   ....[21]....
        /*01d8*/ 	.word	0x00005ee0
        /*01dc*/ 	.word	0x00000009
        /*01e0*/ 	.word	0x00000000
        /*01e4*/ 	.short	0x010a
        /*01e6*/ 	.byte	0x3f
	.zero		1


	//   ....[22]....
        /*01e8*/ 	.word	0x00005f70
        /*01ec*/ 	.word	0x00000006
        /*01f0*/ 	.word	0x00000000
        /*01f4*/ 	.short	0x010a
        /*01f6*/ 	.byte	0x3f
	.zero		1


	//   ....[23]....
        /*01f8*/ 	.word	0x00006000
        /*01fc*/ 	.word	0x00000009
        /*0200*/ 	.word	0x00000000
        /*0204*/ 	.short	0x010a
        /*0206*/ 	.byte	0x3f
	.zero		1


	//   ....[24]....
        /*0208*/ 	.word	0x00006090
        /*020c*/ 	.word	0x00000003
        /*0210*/ 	.word	0x00000000
        /*0214*/ 	.short	0x010a
        /*0216*/ 	.byte	0x3f
	.zero		1


	//   ....[25]....
        /*0218*/ 	.word	0x000060f0
        /*021c*/ 	.word	0x00000003
        /*0220*/ 	.word	0x00000000
        /*0224*/ 	.short	0x010a
        /*0226*/ 	.byte	0x3f
	.zero		1


	//   ....[26]....
        /*0228*/ 	.word	0x00006140
        /*022c*/ 	.word	0x00000005
        /*0230*/ 	.word	0x00000000
        /*0234*/ 	.short	0x010a
        /*0236*/ 	.byte	0x3f
	.zero		1


	//   ....[27]....
        /*0238*/ 	.word	0x00006210
        /*023c*/ 	.word	0x0000000e
        /*0240*/ 	.word	0x00000028
        /*0244*/ 	.short	0x010a
        /*0246*/ 	.byte	0x3f
	.zero		1


	//   ....[28]....
        /*0248*/ 	.word	0x000062e0
        /*024c*/ 	.word	0x00000007
        /*0250*/ 	.word	0x00000000
        /*0254*/ 	.short	0x010a
        /*0256*/ 	.byte	0x3f
	.zero		1


	//   ....[29]....
        /*0258*/ 	.word	0x00006330
        /*025c*/ 	.word	0x00000009
        /*0260*/ 	.word	0x00000000
        /*0264*/ 	.short	0x010a
        /*0266*/ 	.byte	0x3f
	.zero		1


	//   ....[30]....
        /*0268*/ 	.word	0x00006380
        /*026c*/ 	.word	0x00000006
        /*0270*/ 	.word	0x00000000
        /*0274*/ 	.short	0x010a
        /*0276*/ 	.byte	0x3f
	.zero		1


	//   ....[31]....
        /*0278*/ 	.word	0x000063d0
        /*027c*/ 	.word	0x00000009
        /*0280*/ 	.word	0x00000000
        /*0284*/ 	.short	0x010a
        /*0286*/ 	.byte	0x3f
	.zero		1


	//----- nvinfo : EIATTR_NUM_MBARRIERS
	.align		4
.L_35:
        /*0288*/ 	.byte	0x03, 0x38
        /*028a*/ 	.short	0x000c


	//----- nvinfo : EIATTR_EXIT_INSTR_OFFSETS
	.align		4
        /*028c*/ 	.byte	0x04, 0x1c
        /*028e*/ 	.short	(.L_37 - .L_36)


	//   ....[0]....
.L_36:
        /*0290*/ 	.word	0x00000970


	//   ....[1]....
        /*0294*/ 	.word	0x00001180


	//   ....[2]....
        /*0298*/ 	.word	0x000049c0


	//   ....[3]....
        /*029c*/ 	.word	0x00004f20


	//   ....[4]....
        /*02a0*/ 	.word	0x000060e0


	//----- nvinfo : EIATTR_MAX_THREADS
	.align		4
.L_37:
        /*02a4*/ 	.byte	0x04, 0x05
        /*02a6*/ 	.short	(.L_39 - .L_38)
.L_38:
        /*02a8*/ 	.word	0x00000180
        /*02ac*/ 	.word	0x00000001
        /*02b0*/ 	.word	0x00000001


	//----- nvinfo : EIATTR_CRS_STACK_SIZE
	.align		4
.L_39:
        /*02b4*/ 	.byte	0x04, 0x1e
        /*02b6*/ 	.short	(.L_41 - .L_40)
.L_40:
        /*02b8*/ 	.word	0x00000000


	//----- nvinfo : EIATTR_CBANK_PARAM_SIZE
	.align		4
.L_41:
        /*02bc*/ 	.byte	0x03, 0x19
        /*02be*/ 	.short	0x0470


	//----- nvinfo : EIATTR_PARAM_CBANK
	.align		4
        /*02c0*/ 	.byte	0x04, 0x0a
        /*02c2*/ 	.short	(.L_43 - .L_42)
	.align		4
.L_42:
        /*02c4*/ 	.word	index@(.nv.constant0._ZN7cutlass13device_kernelINS_4gemm6kernel13GemmUniversalIN4cute5tupleIJiiiiEEENS1_10collective13CollectiveMmaINS1_34MainloopSm90TmaGmmaWarpSpecializedILi5ENS5_IJNS4_1CILi2EEESB_NSA_ILi1EEEEEENS1_35KernelTmaWarpSpecializedCooperativeEEENS5_IJNSA_ILi128EEENSA_ILi64EEESH_EEENS_6half_tENS5_IJlSC_lEEESJ_SK_NS4_8TiledMMAINS4_8MMA_AtomIJNS4_4SM904GMMA25MMA_64x64x16_F32F16F16_SSILNSO_5MajorE0ELSQ_0ELNSO_7ScaleInE1ELSR_1EEEEEENS4_6LayoutINS5_IJSB_SC_SC_EEENS5_IJSC_NSA_ILi0EEESW_EEEEENS5_IJNS4_10UnderscoreESZ_SZ_EEEEENS4_23SM90_TMA_LOAD_MULTICASTENS4_14ComposedLayoutINS4_7SwizzleILi3ELi4ELi3EEENS4_18smem_ptr_flag_bitsILi16EEENSU_INS5_IJNSA_ILi8EEESH_EEENS5_IJSH_SC_EEEEEEEvNS4_8identityES12_S1C_vS1D_EENS_8epilogue10collective6detail29Sm90TmaWarpSpecializedAdapterINS1G_15DefaultEpilogueISJ_SK_SK_NS1F_6thread17LinearCombinationISJ_Li1EffLNS1K_9ScaleType4KindE0ELNS_15FloatRoundStyleE2ESJ_EENS1_15EpilogueDefaultEEEEEvvEEEEvNT_6ParamsE)
        /*02c8*/ 	.short	0x0210
        /*02ca*/ 	.short	0x0470


	//----- nvinfo : EIATTR_SW_WAR
	.align		4
.L_43:
        /*02cc*/ 	.byte	0x04, 0x36
        /*02ce*/ 	.short	(.L_45 - .L_44)
.L_44:
        /*02d0*/ 	.word	0x00000008
.L_45:


//--------------------- .nv.callgraph             --------------------------
	.section	.nv.callgraph,"",@"SHT_CUDA_CALLGRAPH"
	.align	4
	.sectionentsize	8
	.align		4
        /*0000*/ 	.word	0x00000000
	.align		4
        /*0004*/ 	.word	0xffffffff
	.align		4
        /*0008*/ 	.word	index@(_ZN7cutlass13device_kernelINS_4gemm6kernel13GemmUniversalIN4cute5tupleIJiiiiEEENS1_10collective13CollectiveMmaINS1_34MainloopSm90TmaGmmaWarpSpecializedILi5ENS5_IJNS4_1CILi2EEESB_NSA_ILi1EEEEEENS1_35KernelTmaWarpSpecializedCooperativeEEENS5_IJNSA_ILi128EEENSA_ILi64EEESH_EEENS_6half_tENS5_IJlSC_lEEESJ_SK_NS4_8TiledMMAINS4_8MMA_AtomIJNS4_4SM904GMMA25MMA_64x64x16_F32F16F16_SSILNSO_5MajorE0ELSQ_0ELNSO_7ScaleInE1ELSR_1EEEEEENS4_6LayoutINS5_IJSB_SC_SC_EEENS5_IJSC_NSA_ILi0EEESW_EEEEENS5_IJNS4_10UnderscoreESZ_SZ_EEEEENS4_23SM90_TMA_LOAD_MULTICASTENS4_14ComposedLayoutINS4_7SwizzleILi3ELi4ELi3EEENS4_18smem_ptr_flag_bitsILi16EEENSU_INS5_IJNSA_ILi8EEESH_EEENS5_IJSH_SC_EEEEEEEvNS4_8identityES12_S1C_vS1D_EENS_8epilogue10collective6detail29Sm90TmaWarpSpecializedAdapterINS1G_15DefaultEpilogueISJ_SK_SK_NS1F_6thread17LinearCombinationISJ_Li1EffLNS1K_9ScaleType4KindE0ELNS_15FloatRoundStyleE2ESJ_EENS1_15EpilogueDefaultEEEEEvvEEEEvNT_6ParamsE)
	.align		4
        /*000c*/ 	.word	index@(__assertfail)
	.align		4
        /*0010*/ 	.word	0x00000000
	.align		4
        /*0014*/ 	.word	0xfffffffe
	.align		4
        /*0018*/ 	.word	0x00000000
	.align		4
        /*001c*/ 	.word	0xfffffffd
	.align		4
        /*0020*/ 	.word	0x00000000
	.align		4
        /*0024*/ 	.word	0xfffffffc


//--------------------- .nv.constant4             --------------------------
	.section	.nv.constant4,"a",@progbits
	.align	8
	.align		8
.nv.constant4:
        /*0000*/ 	.dword	__assertfail
	.align		8
        /*0008*/ 	.dword	__unnamed_1
	.align		8
        /*0010*/ 	.dword	_ZN39_INTERNAL_9c134831_4_k_cu_b14e4e04_39214cuda3std3__45__cpo5beginE
	.align		8
        /*0018*/ 	.dword	_ZN39_INTERNAL_9c134831_4_k_cu_b14e4e04_39214cuda3std3__45__cpo3endE
	.align		8
        /*0020*/ 	.dword	_ZN39_INTERNAL_9c134831_4_k_cu_b14e4e04_39214cuda3std3__45__cpo6cbeginE
	.align		8
        /*0028*/ 	.dword	_ZN39_INTERNAL_9c134831_4_k_cu_b14e4e04_39214cuda3std3__45__cpo4cendE
	.align		8
        /*0030*/ 	.dword	_ZN39_INTERNAL_9c134831_4_k_cu_b14e4e04_39214cuda3std3__441_GLOBAL__N__9c134831_4_k_cu_b14e4e04_39216ignoreE
	.align		8
        /*0038*/ 	.dword	_ZN39_INTERNAL_9c134831_4_k_cu_b14e4e04_39214cuda3std3__419piecewise_constructE
	.align		8
        /*0040*/ 	.dword	_ZN39_INTERNAL_9c134831_4_k_cu_b14e4e04_39214cuda3std3__48in_placeE
	.align		8
        /*0048*/ 	.dword	_ZN39_INTERNAL_9c134831_4_k_cu_b14e4e04_39214cuda3std6ranges3__45__cpo4swapE
	.align		8
        /*0050*/ 	.dword	_ZN39_INTERNAL_9c134831_4_k_cu_b14e4e04_39214cuda3std6ranges3__45__cpo9iter_moveE
	.align		8
        /*0058*/ 	.dword	_ZN39_INTERNAL_9c134831_4_k_cu_b14e4e04_39214cute7productE
	.align		8
        /*0060*/ 	.dword	_ZN39_INTERNAL_9c134831_4_k_cu_b14e4e04_39214cute1_E
	.align		8
        /*0068*/ 	.dword	$str$22
	.align		8
        /*0070*/ 	.dword	$str$23


//--------------------- .text._ZN7cutlass13device_kernelINS_4gemm6kernel13GemmUniversalIN4cute5tupleIJiiiiEEENS1_10collective13CollectiveMmaINS1_34MainloopSm90TmaGmmaWarpSpecializedILi5ENS5_IJNS4_1CILi2EEESB_NSA_ILi1EEEEEENS1_35KernelTmaWarpSpecializedCooperativeEEENS5_IJNSA_ILi128EEENSA_ILi64EEESH_EEENS_6half_tENS5_IJlSC_lEEESJ_SK_NS4_8TiledMMAINS4_8MMA_AtomIJNS4_4SM904GMMA25MMA_64x64x16_F32F16F16_SSILNSO_5MajorE0ELSQ_0ELNSO_7ScaleInE1ELSR_1EEEEEENS4_6LayoutINS5_IJSB_SC_SC_EEENS5_IJSC_NSA_ILi0EEESW_EEEEENS5_IJNS4_10UnderscoreESZ_SZ_EEEEENS4_23SM90_TMA_LOAD_MULTICASTENS4_14ComposedLayoutINS4_7SwizzleILi3ELi4ELi3EEENS4_18smem_ptr_flag_bitsILi16EEENSU_INS5_IJNSA_ILi8EEESH_EEENS5_IJSH_SC_EEEEEEEvNS4_8identityES12_S1C_vS1D_EENS_8epilogue10collective6detail29Sm90TmaWarpSpecializedAdapterINS1G_15DefaultEpilogueISJ_SK_SK_NS1F_6thread17LinearCombinationISJ_Li1EffLNS1K_9ScaleType4KindE0ELNS_15FloatRoundStyleE2ESJ_EENS1_15EpilogueDefaultEEEEEvvEEEEvNT_6ParamsE --------------------------
	.section	.text._ZN7cutlass13device_kernelINS_4gemm6kernel13GemmUniversalIN4cute5tupleIJiiiiEEENS1_10collective13CollectiveMmaINS1_34MainloopSm90TmaGmmaWarpSpecializedILi5ENS5_IJNS4_1CILi2EEESB_NSA_ILi1EEEEEENS1_35KernelTmaWarpSpecializedCooperativeEEENS5_IJNSA_ILi128EEENSA_ILi64EEESH_EEENS_6half_tENS5_IJlSC_lEEESJ_SK_NS4_8TiledMMAINS4_8MMA_AtomIJNS4_4SM904GMMA25MMA_64x64x16_F32F16F16_SSILNSO_5MajorE0ELSQ_0ELNSO_7ScaleInE1ELSR_1EEEEEENS4_6LayoutINS5_IJSB_SC_SC_EEENS5_IJSC_NSA_ILi0EEESW_EEEEENS5_IJNS4_10UnderscoreESZ_SZ_EEEEENS4_23SM90_TMA_LOAD_MULTICASTENS4_14ComposedLayoutINS4_7SwizzleILi3ELi4ELi3EEENS4_18smem_ptr_flag_bitsILi16EEENSU_INS5_IJNSA_ILi8EEESH_EEENS5_IJSH_SC_EEEEEEEvNS4_8identityES12_S1C_vS1D_EENS_8epilogue10collective6detail29Sm90TmaWarpSpecializedAdapterINS1G_15DefaultEpilogueISJ_SK_SK_NS1F_6thread17LinearCombinationISJ_Li1EffLNS1K_9ScaleType4KindE0ELNS_15FloatRoundStyleE2ESJ_EENS1_15EpilogueDefaultEEEEEvvEEEEvNT_6ParamsE,"ax",@progbits
	.align	128
.text._ZN7cutlass13device_kernelINS_4gemm6kernel13GemmUniversalIN4cute5tupleIJiiiiEEENS1_10collective13CollectiveMmaINS1_34MainloopSm90TmaGmmaWarpSpecializedILi5ENS5_IJNS4_1CILi2EEESB_NSA_ILi1EEEEEENS1_35KernelTmaWarpSpecializedCooperativeEEENS5_IJNSA_ILi128EEENSA_ILi64EEESH_EEENS_6half_tENS5_IJlSC_lEEESJ_SK_NS4_8TiledMMAINS4_8MMA_AtomIJNS4_4SM904GMMA25MMA_64x64x16_F32F16F16_SSILNSO_5MajorE0ELSQ_0ELNSO_7ScaleInE1ELSR_1EEEEEENS4_6LayoutINS5_IJSB_SC_SC_EEENS5_IJSC_NSA_ILi0EEESW_EEEEENS5_IJNS4_10UnderscoreESZ_SZ_EEEEENS4_23SM90_TMA_LOAD_MULTICASTENS4_14ComposedLayoutINS4_7SwizzleILi3ELi4ELi3EEENS4_18smem_ptr_flag_bitsILi16EEENSU_INS5_IJNSA_ILi8EEESH_EEENS5_IJSH_SC_EEEEEEEvNS4_8identityES12_S1C_vS1D_EENS_8epilogue10collective6detail29Sm90TmaWarpSpecializedAdapterINS1G_15DefaultEpilogueISJ_SK_SK_NS1F_6thread17LinearCombinationISJ_Li1EffLNS1K_9ScaleType4KindE0ELNS_15FloatRoundStyleE2ESJ_EENS1_15EpilogueDefaultEEEEEvvEEEEvNT_6ParamsE:
        .type           _ZN7cutlass13device_kernelINS_4gemm6kernel13GemmUniversalIN4cute5tupleIJiiiiEEENS1_10collective13CollectiveMmaINS1_34MainloopSm90TmaGmmaWarpSpecializedILi5ENS5_IJNS4_1CILi2EEESB_NSA_ILi1EEEEEENS1_35KernelTmaWarpSpecializedCooperativeEEENS5_IJNSA_ILi128EEENSA_ILi64EEESH_EEENS_6half_tENS5_IJlSC_lEEESJ_SK_NS4_8TiledMMAINS4_8MMA_AtomIJNS4_4SM904GMMA25MMA_64x64x16_F32F16F16_SSILNSO_5MajorE0ELSQ_0ELNSO_7ScaleInE1ELSR_1EEEEEENS4_6LayoutINS5_IJSB_SC_SC_EEENS5_IJSC_NSA_ILi0EEESW_EEEEENS5_IJNS4_10UnderscoreESZ_SZ_EEEEENS4_23SM90_TMA_LOAD_MULTICASTENS4_14ComposedLayoutINS4_7SwizzleILi3ELi4ELi3EEENS4_18smem_ptr_flag_bitsILi16EEENSU_INS5_IJNSA_ILi8EEESH_EEENS5_IJSH_SC_EEEEEEEvNS4_8identityES12_S1C_vS1D_EENS_8epilogue10collective6detail29Sm90TmaWarpSpecializedAdapterINS1G_15DefaultEpilogueISJ_SK_SK_NS1F_6thread17LinearCombinationISJ_Li1EffLNS1K_9ScaleType4KindE0ELNS_15FloatRoundStyleE2ESJ_EENS1_15EpilogueDefaultEEEEEvvEEEEvNT_6ParamsE,@function
        .size           _ZN7cutlass13device_kernelINS_4gemm6kernel13GemmUniversalIN4cute5tupleIJiiiiEEENS1_10collective13CollectiveMmaINS1_34MainloopSm90TmaGmmaWarpSpecializedILi5ENS5_IJNS4_1CILi2EEESB_NSA_ILi1EEEEEENS1_35KernelTmaWarpSpecializedCooperativeEEENS5_IJNSA_ILi128EEENSA_ILi64EEESH_EEENS_6half_tENS5_IJlSC_lEEESJ_SK_NS4_8TiledMMAINS4_8MMA_AtomIJNS4_4SM904GMMA25MMA_64x64x16_F32F16F16_SSILNSO_5MajorE0ELSQ_0ELNSO_7ScaleInE1ELSR_1EEEEEENS4_6LayoutINS5_IJSB_SC_SC_EEENS5_IJSC_NSA_ILi0EEESW_EEEEENS5_IJNS4_10UnderscoreESZ_SZ_EEEEENS4_23SM90_TMA_LOAD_MULTICASTENS4_14ComposedLayoutINS4_7SwizzleILi3ELi4ELi3EEENS4_18smem_ptr_flag_bitsILi16EEENSU_INS5_IJNSA_ILi8EEESH_EEENS5_IJSH_SC_EEEEEEEvNS4_8identityES12_S1C_vS1D_EENS_8epilogue10collective6detail29Sm90TmaWarpSpecializedAdapterINS1G_15DefaultEpilogueISJ_SK_SK_NS1F_6thread17LinearCombinationISJ_Li1EffLNS1K_9ScaleType4KindE0ELNS_15FloatRoundStyleE2ESJ_EENS1_15EpilogueDefaultEEEEEvvEEEEvNT_6ParamsE,(.L_x_137 - _ZN7cutlass13device_kernelINS_4gemm6kernel13GemmUniversalIN4cute5tupleIJiiiiEEENS1_10collective13CollectiveMmaINS1_34MainloopSm90TmaGmmaWarpSpecializedILi5ENS5_IJNS4_1CILi2EEESB_NSA_ILi1EEEEEENS1_35KernelTmaWarpSpecializedCooperativeEEENS5_IJNSA_ILi128EEENSA_ILi64EEESH_EEENS_6half_tENS5_IJlSC_lEEESJ_SK_NS4_8TiledMMAINS4_8MMA_AtomIJNS4_4SM904GMMA25MMA_64x64x16_F32F16F16_SSILNSO_5MajorE0ELSQ_0ELNSO_7ScaleInE1ELSR_1EEEEEENS4_6LayoutINS5_IJSB_SC_SC_EEENS5_IJSC_NSA_ILi0EEESW_EEEEENS5_IJNS4_10UnderscoreESZ_SZ_EEEEENS4_23SM90_TMA_LOAD_MULTICASTENS4_14ComposedLayoutINS4_7SwizzleILi3ELi4ELi3EEENS4_18smem_ptr_flag_bitsILi16EEENSU_INS5_IJNSA_ILi8EEESH_EEENS5_IJSH_SC_EEEEEEEvNS4_8identityES12_S1C_vS1D_EENS_8epilogue10collective6detail29Sm90TmaWarpSpecializedAdapterINS1G_15DefaultEpilogueISJ_SK_SK_NS1F_6thread17LinearCombinationISJ_Li1EffLNS1K_9ScaleType4KindE0ELNS_15FloatRoundStyleE2ESJ_EENS1_15EpilogueDefaultEEEEEvvEEEEvNT_6ParamsE)
        .other          _ZN7cutlass13device_kernelINS_4gemm6kernel13GemmUniversalIN4cute5tupleIJiiiiEEENS1_10collective13CollectiveMmaINS1_34MainloopSm90TmaGmmaWarpSpecializedILi5ENS5_IJNS4_1CILi2EEESB_NSA_ILi1EEEEEENS1_35KernelTmaWarpSpecializedCooperativeEEENS5_IJNSA_ILi128EEENSA_ILi64EEESH_EEENS_6half_tENS5_IJlSC_lEEESJ_SK_NS4_8TiledMMAINS4_8MMA_AtomIJNS4_4SM904GMMA25MMA_64x64x16_F32F16F16_SSILNSO_5MajorE0ELSQ_0ELNSO_7ScaleInE1ELSR_1EEEEEENS4_6LayoutINS5_IJSB_SC_SC_EEENS5_IJSC_NSA_ILi0EEESW_EEEEENS5_IJNS4_10UnderscoreESZ_SZ_EEEEENS4_23SM90_TMA_LOAD_MULTICASTENS4_14ComposedLayoutINS4_7SwizzleILi3ELi4ELi3EEENS4_18smem_ptr_flag_bitsILi16EEENSU_INS5_IJNSA_ILi8EEESH_EEENS5_IJSH_SC_EEEEEEEvNS4_8identityES12_S1C_vS1D_EENS_8epilogue10collective6detail29Sm90TmaWarpSpecializedAdapterINS1G_15DefaultEpilogueISJ_SK_SK_NS1F_6thread17LinearCombinationISJ_Li1EffLNS1K_9ScaleType4KindE0ELNS_15FloatRoundStyleE2ESJ_EENS1_15EpilogueDefaultEEEEEvvEEEEvNT_6ParamsE,@"STO_CUDA_ENTRY STV_DEFAULT"
_ZN7cutlass13device_kernelINS_4gemm6kernel13GemmUniversalIN4cute5tupleIJiiiiEEENS1_10collective13CollectiveMmaINS1_34MainloopSm90TmaGmmaWarpSpecializedILi5ENS5_IJNS4_1CILi2EEESB_NSA_ILi1EEEEEENS1_35KernelTmaWarpSpecializedCooperativeEEENS5_IJNSA_ILi128EEENSA_ILi64EEESH_EEENS_6half_tENS5_IJlSC_lEEESJ_SK_NS4_8TiledMMAINS4_8MMA_AtomIJNS4_4SM904GMMA25MMA_64x64x16_F32F16F16_SSILNSO_5MajorE0ELSQ_0ELNSO_7ScaleInE1ELSR_1EEEEEENS4_6LayoutINS5_IJSB_SC_SC_EEENS5_IJSC_NSA_ILi0EEESW_EEEEENS5_IJNS4_10UnderscoreESZ_SZ_EEEEENS4_23SM90_TMA_LOAD_MULTICASTENS4_14ComposedLayoutINS4_7SwizzleILi3ELi4ELi3EEENS4_18smem_ptr_flag_bitsILi16EEENSU_INS5_IJNSA_ILi8EEESH_EEENS5_IJSH_SC_EEEEEEEvNS4_8identityES12_S1C_vS1D_EENS_8epilogue10collective6detail29Sm90TmaWarpSpecializedAdapterINS1G_15DefaultEpilogueISJ_SK_SK_NS1F_6thread17LinearCombinationISJ_Li1EffLNS1K_9ScaleType4KindE0ELNS_15FloatRoundStyleE2ESJ_EENS1_15EpilogueDefaultEEEEEvvEEEEvNT_6ParamsE:
[----:B------:R-:W0:Y:S01]  /*0000*/  LDC R1, c[0x0][0x28] ;  /* 0x00000a00ff017b82 */ /* 0x000e220000000800 */
[----:B------:R-:W1:Y:S01]  /*0010*/  S2R R18, SR_TID.X ;  /* 0x0000000000127919 */ /* 0x000e620000002100 */
[----:B------:R-:W-:Y:S01]  /*0020*/  ELECT P0, URZ, PT ;  /* 0x00000000003f782f */ /* 0x000fe20003800000 */
[----:B------:R-:W-:Y:S01]  /*0030*/  BSSY B0, `(.L_x_0) ;  /* 0x000000f000007945 */ /* 0x000fe20003800000 */
[--C-:B-1----:R-:W-:Y:S02]  /*0040*/  SHF.R.U32.HI R0, RZ, 0x5, R18.reuse ;  /* 0x00000005ff007819 */ /* 0x102fe40000011612 */
[----:B------:R-:W-:-:S03]  /*0050*/  SHF.R.U32.HI R3, RZ, 0x7, R18 ;  /* 0x00000007ff037819 */ /* 0x000fc60000011612 */
[----:B------:R-:W1:Y:S04]  /*0060*/  SHFL.IDX PT, R2, R0, RZ, 0x1f ;  /* 0x00001fff00027589 */ /* 0x000e6800000e0000 */
[----:B------:R2:W3:Y:S01]  /*0070*/  SHFL.IDX PT, R5, R3, RZ, 0x1f ;  /* 0x00001fff03057589 */ /* 0x0004e200000e0000 */
[----:B-1----:R-:W-:-:S13]  /*0080*/  ISETP.NE.OR P0, PT, R2, RZ, !P0 ;  /* 0x000000ff0200720c */ /* 0x002fda0004705670 */
[----:B0-23--:R-:W-:Y:S05]  /*0090*/  @P0 BRA `(.L_x_1) ;  /* 0x0000000000200947 */ /* 0x00dfea0003800000 */
[----:B------:R-:W-:Y:S02]  /*00a0*/  ULDC.64 UR4, c[0x0][0x198] ;  /* 0x0000660000047ab9 */ /* 0x000fe40000000a00 */
[----:B------:R-:W-:Y:S02]  /*00b0*/  UIADD3 UR6, UP0, UR4, 0xf0, URZ ;  /* 0x000000f004067890 */ /* 0x000fe4000ff1e03f */
[----:B------:R-:W-:Y:S02]  /*00c0*/  UIADD3 UR4, UP1, UR4, 0x1f0, URZ ;  /* 0x000001f004047890 */ /* 0x000fe4000ff3e03f */
[----:B------:R-:W-:Y:S02]  /*00d0*/  UIADD3.X UR7, URZ, UR5, URZ, UP0, !UPT ;  /* 0x000000053f077290 */ /* 0x000fe400087fe43f */
[----:B------:R-:W-:-:S07]  /*00e0*/  UIADD3.X UR5, URZ, UR5, URZ, UP1, !UPT ;  /* 0x000000053f057290 */ /* 0x000fce0008ffe43f */
[----:B------:R0:W-:Y:S02]  /*00f0*/  UTMACCTL.PF [UR6] ;  /* 0x00000000060079b9 */ /* 0x0001e40008040000 */
[----:B------:R0:W-:Y:S02]  /*0100*/  UTMACCTL.PF [UR4] ;  /* 0x00000000040079b9 */ /* 0x0001e40008040000 */
[----:B0-----:R-:W-:Y:S01]  /*0110*/  NOP ;  /* 0x0000000000007918 */ /* 0x001fe20000000000 */
.L_x_1:
[----:B------:R-:W-:Y:S05]  /*0120*/  BSYNC B0 ;  /* 0x0000000000007941 */ /* 0x000fea0003800000 */
.L_x_0:
[----:B------:R-:W0:Y:S02]  /*0130*/  SHFL.IDX PT, R3, R0, RZ, 0x1f ;  /* 0x00001fff00037589 */ /* 0x000e2400000e0000 */
[----:B0-----:R-:W-:-:S13]  /*0140*/  ISETP.NE.AND P0, PT, R3, RZ, PT ;  /* 0x000000ff0300720c */ /* 0x001fda0003f05270 */
[----:B------:R-:W-:Y:S05]  /*0150*/  @P0 BRA `(.L_x_2) ;  /* 0x0000000000600947 */ /* 0x000fea0003800000 */
[----:B------:R-:W0:Y:S01]  /*0160*/  S2UR UR8, SR_CgaCtaId ;  /* 0x00000000000879c3 */ /* 0x000e220000008800 */
[----:B------:R-:W-:Y:S01]  /*0170*/  UMOV UR4, 0x400 ;  /* 0x0000040000047882 */ /* 0x000fe20000000000 */
[----:B------:R-:W-:Y:S01]  /*0180*/  UMOV UR5, 0x1 ;  /* 0x0000000100057882 */ /* 0x000fe20000000000 */
[----:B------:R-:W-:Y:S01]  /*0190*/  UMOV UR6, 0x6 ;  /* 0x0000000600067882 */ /* 0x000fe20000000000 */
[----:B------:R-:W-:Y:S01]  /*01a0*/  ELECT P0, URZ, PT ;  /* 0x00000000003f782f */ /* 0x000fe20003800000 */
[----:B------:R-:W-:-:S04]  /*01b0*/  UIADD3 UR6, -UR6, 0x100000, URZ ;  /* 0x0010000006067890 */ /* 0x000fc8000fffe13f */
[----:B------:R-:W-:Y:S02]  /*01c0*/  USHF.L.U32 UR7, UR6, 0xb, URZ ;  /* 0x0000000b06077899 */ /* 0x000fe4000800063f */
[----:B------:R-:W-:Y:S02]  /*01d0*/  USHF.L.U32 UR6, UR6, 0x1, URZ ;  /* 0x0000000106067899 */ /* 0x000fe4000800063f */
[----:B0-----:R-:W-:Y:S02]  /*01e0*/  ULEA UR8, UR8, UR4, 0x18 ;  /* 0x0000000408087291 */ /* 0x001fe4000f8ec03f */
[----:B------:R-:W-:-:S04]  /*01f0*/  UIADD3 UR4, -UR5, 0x100000, URZ ;  /* 0x0010000005047890 */ /* 0x000fc8000fffe13f */
[----:B------:R-:W-:Y:S02]  /*0200*/  USHF.L.U32 UR5, UR4, 0xb, URZ ;  /* 0x0000000b04057899 */ /* 0x000fe4000800063f */
[----:B------:R-:W-:Y:S01]  /*0210*/  USHF.L.U32 UR4, UR4, 0x1, URZ ;  /* 0x0000000104047899 */ /* 0x000fe2000800063f */
[----:B------:R-:W0:Y:S11]  /*0220*/  FENCE.VIEW.ASYNC.S ;  /* 0x00000000000073c6 */ /* 0x000e360000000000 */
[----:B0-----:R0:W1:Y:S01]  /*0230*/  SYNCS.EXCH.64 URZ, [UR8], UR4 ;  /* 0x00000004083f75b2 */ /* 0x0010620008000100 */
[----:B------:R0:W2:Y:S01]  /*0240*/  SYNCS.EXCH.64 URZ, [UR8+0x28], UR6 ;  /* 0x00002806083f75b2 */ /* 0x0000a20008000100 */
[----:B------:R0:W3:Y:S01]  /*0250*/  SYNCS.EXCH.64 URZ, [UR8+0x8], UR4 ;  /* 0x00000804083f75b2 */ /* 0x0000e20008000100 */
[----:B------:R0:W4:Y:S01]  /*0260*/  SYNCS.EXCH.64 URZ, [UR8+0x30], UR6 ;  /* 0x00003006083f75b2 */ /* 0x0001220008000100 */
[----:B------:R0:W0:Y:S01]  /*0270*/  SYNCS.EXCH.64 URZ, [UR8+0x10], UR4 ;  /* 0x00001004083f75b2 */ /* 0x0000220008000100 */
[----:B------:R0:W0:Y:S01]  /*0280*/  SYNCS.EXCH.64 URZ, [UR8+0x38], UR6 ;  /* 0x00003806083f75b2 */ /* 0x0000220008000100 */
[----:B------:R0:W0:Y:S01]  /*0290*/  SYNCS.EXCH.64 URZ, [UR8+0x18], UR4 ;  /* 0x00001804083f75b2 */ /* 0x0000220008000100 */
[----:B------:R0:W0:Y:S01]  /*02a0*/  SYNCS.EXCH.64 URZ, [UR8+0x40], UR6 ;  /* 0x00004006083f75b2 */ /* 0x0000220008000100 */
[----:B------:R0:W0:Y:S01]  /*02b0*/  SYNCS.EXCH.64 URZ, [UR8+0x20], UR4 ;  /* 0x00002004083f75b2 */ /* 0x0000220008000100 */
[----:B------:R0:W0:Y:S01]  /*02c0*/  SYNCS.EXCH.64 URZ, [UR8+0x48], UR6 ;  /* 0x00004806083f75b2 */ /* 0x0000220008000100 */
[----:B------:R-:W-:Y:S01]  /*02d0*/  NOP ;  /* 0x0000000000007918 */ /* 0x000fe20000000000 */
.L_x_2:
[----:B------:R-:W-:Y:S01]  /*02e0*/  SHF.R.S32.HI R7, RZ, 0x1f, R18 ;  /* 0x0000001fff077819 */ /* 0x000fe20000011412 */
[----:B------:R-:W5:Y:S01]  /*02f0*/  SHFL.IDX PT, R0, R0, RZ, 0x1f ;  /* 0x00001fff00007589 */ /* 0x000f6200000e0000 */
[----:B0-----:R-:W0:Y:S01]  /*0300*/  S2UR UR8, SR_CTAID.X ;  /* 0x00000000000879c3 */ /* 0x001e220000002500 */
[----:B------:R-:W-:Y:S02]  /*0310*/  ELECT P0, URZ, PT ;  /* 0x00000000003f782f */ /* 0x000fe40003800000 */
[----:B------:R-:W-:Y:S01]  /*0320*/  LEA.HI R7, R7, R18, RZ, 0x7 ;  /* 0x0000001207077211 */ /* 0x000fe200078f38ff */
[----:B------:R-:W1:Y:S01]  /*0330*/  S2R R4, SR_CTAID.Y ;  /* 0x0000000000047919 */ /* 0x000e620000002600 */
[----:B------:R-:W-:Y:S01]  /*0340*/  SHF.R.S32.HI R8, RZ, 0x1f, R3 ;  /* 0x0000001fff087819 */ /* 0x000fe20000011403 */
[----:B------:R-:W-:Y:S01]  /*0350*/  ULDC UR4, c[0x0][0x150] ;  /* 0x0000540000047ab9 */ /* 0x000fe20000000800 */
[----:B------:R-:W-:Y:S01]  /*0360*/  LOP3.LUT R7, R7, 0xffffff80, RZ, 0xc0, !PT ;  /* 0xffffff8007077812 */ /* 0x000fe200078ec0ff */
[----:B------:R-:W-:Y:S01]  /*0370*/  NOP ;  /* 0x0000000000007918 */ /* 0x000fe20000000000 */
[----:B------:R-:W-:Y:S01]  /*0380*/  LEA.HI R8, R8, R3, RZ, 0x2 ;  /* 0x0000000308087211 */ /* 0x000fe200078f10ff */
[----:B------:R-:W2:Y:S01]  /*0390*/  LDC R10, c[0x0][0x144] ;  /* 0x00005100ff0a7b82 */ /* 0x000ea20000000800 */
[----:B------:R-:W-:Y:S01]  /*03a0*/  NOP ;  /* 0x0000000000007918 */ /* 0x000fe20000000000 */
[----:B------:R-:W-:Y:S01]  /*03b0*/  IMAD.IADD R6, R18, 0x1, -R7 ;  /* 0x0000000112067824 */ /* 0x000fe200078e0a07 */
[----:B------:R-:W-:Y:S01]  /*03c0*/  LOP3.LUT R8, R8, 0x3ffffffc, RZ, 0xc0, !PT ;  /* 0x3ffffffc08087812 */ /* 0x000fe200078ec0ff */
[----:B------:R-:W-:Y:S01]  /*03d0*/  IMAD.MOV.U32 R23, RZ, RZ, 0x1 ;  /* 0x00000001ff177424 */ /* 0x000fe200078e00ff */
[----:B------:R-:W-:-:S02]  /*03e0*/  ISETP.NE.AND P3, PT, R5, RZ, PT ;  /* 0x000000ff0500720c */ /* 0x000fc40003f65270 */
[----:B------:R-:W-:Y:S01]  /*03f0*/  SHF.R.S32.HI R7, RZ, 0x1f, R6 ;  /* 0x0000001fff077819 */ /* 0x000fe20000011406 */
[----:B------:R-:W-:Y:S01]  /*0400*/  IMAD.IADD R8, R3, 0x1, -R8 ;  /* 0x0000000103087824 */ /* 0x000fe200078e0a08 */
[----:B------:R-:W3:Y:S02]  /*0410*/  LDC R13, c[0x0][0x140] ;  /* 0x00005000ff0d7b82 */ /* 0x000ee40000000800 */
[----:B------:R-:W-:Y:S02]  /*0420*/  LEA.HI R7, R7, R6, RZ, 0x3 ;  /* 0x0000000607077211 */ /* 0x000fe400078f18ff */
[----:B-----5:R-:W-:Y:S02]  /*0430*/  ISETP.NE.OR P0, PT, R0, RZ, !P0 ;  /* 0x000000ff0000720c */ /* 0x020fe40004705670 */
[--C-:B------:R-:W-:Y:S02]  /*0440*/  SHF.R.S32.HI R0, RZ, 0x3, R7.reuse ;  /* 0x00000003ff007819 */ /* 0x100fe40000011407 */
[----:B------:R-:W-:-:S02]  /*0450*/  SHF.R.S32.HI R7, RZ, 0x1f, R7 ;  /* 0x0000001fff077819 */ /* 0x000fc40000011407 */
[----:B0-----:R-:W-:Y:S02]  /*0460*/  I2FP.F32.U32 R9, UR8 ;  /* 0x0000000800097c45 */ /* 0x001fe40008201000 */
[----:B------:R-:W-:-:S03]  /*0470*/  LEA.HI R7, R7, R0, RZ, 0x2 ;  /* 0x0000000007077211 */ /* 0x000fc600078f10ff */
[----:B------:R-:W-:Y:S01]  /*0480*/  FMUL R9, R9, UR4 ;  /* 0x0000000409097c20 */ /* 0x000fe20008400000 */
[----:B------:R-:W-:Y:S01]  /*0490*/  LOP3.LUT R7, R7, 0xfffffffc, RZ, 0xc0, !PT ;  /* 0xfffffffc07077812 */ /* 0x000fe200078ec0ff */
[----:B------:R-:W-:Y:S01]  /*04a0*/  VOTEU.ALL UP0, P0 ;  /* 0x00000000003f7886 */ /* 0x000fe20000000000 */
[----:B-1----:R-:W-:Y:S01]  /*04b0*/  I2FP.F32.U32 R3, R4 ;  /* 0x0000000400037245 */ /* 0x002fe20000201000 */
[----:B------:R-:W-:Y:S01]  /*04c0*/  ULDC UR4, c[0x0][0x154] ;  /* 0x0000550000047ab9 */ /* 0x000fe20000000800 */
[----:B------:R-:W-:Y:S01]  /*04d0*/  VOTEU.ALL UP1, P0 ;  /* 0x00000000003f7886 */ /* 0x000fe20000020000 */
[----:B------:R-:W0:Y:S01]  /*04e0*/  F2I.U32.TRUNC.NTZ R9, R9 ;  /* 0x0000000900097305 */ /* 0x000e22000020f000 */
[----:B------:R-:W-:Y:S01]  /*04f0*/  IMAD.IADD R7, R0, 0x1, -R7 ;  /* 0x0000000100077824 */ /* 0x000fe200078e0a07 */
[----:B------:R-:W1:Y:S01]  /*0500*/  @!UP0 S2UR UR7, SR_CgaCtaId ;  /* 0x00000000000789c3 */ /* 0x000e620000008800 */
[----:B------:R-:W-:Y:S01]  /*0510*/  FMUL R12, R3, UR4 ;  /* 0x00000004030c7c20 */ /* 0x000fe20008400000 */
[----:B------:R-:W-:Y:S01]  /*0520*/  UMOV UR4, 0x20 ;  /* 0x0000002000047882 */ /* 0x000fe20000000000 */
[----:B------:R-:W-:Y:S01]  /*0530*/  IMAD R8, R8, 0x4, R7 ;  /* 0x0000000408087824 */ /* 0x000fe200078e0207 */
[----:B------:R-:W-:Y:S01]  /*0540*/  @!UP0 UMOV UR6, 0x400 ;  /* 0x0000040000068882 */ /* 0x000fe20000000000 */
[----:B------:R-:W-:-:S04]  /*0550*/  @!UP0 UIADD3 UR4, -UR4, 0x100000, URZ ;  /* 0x0010000004048890 */ /* 0x000fc8000fffe13f */
[----:B------:R-:W-:Y:S02]  /*0560*/  @!UP0 USHF.L.U32 UR5, UR4, 0xb, URZ ;  /* 0x0000000b04058899 */ /* 0x000fe4000800063f */
[----:B------:R-:W-:Y:S01]  /*0570*/  @!UP0 USHF.L.U32 UR4, UR4, 0x1, URZ ;  /* 0x0000000104048899 */ /* 0x000fe2000800063f */
[----:B---3--:R-:W-:Y:S01]  /*0580*/  ISETP.EQ.U32.AND P2, PT, R13, 0x1, PT ;  /* 0x000000010d00780c */ /* 0x008fe20003f42070 */
[----:B------:R-:W3:Y:S01]  /*0590*/  F2I.U32.TRUNC.NTZ R12, R12 ;  /* 0x0000000c000c7305 */ /* 0x000ee2000020f000 */
[----:B------:R-:W-:Y:S01]  /*05a0*/  LEA.HI R0, R8, R8, RZ, 0x1 ;  /* 0x0000000808007211 */ /* 0x000fe200078f08ff */
[----:B------:R-:W5:Y:S03]  /*05b0*/  LDC R7, c[0x0][0x148] ;  /* 0x00005200ff077b82 */ /* 0x000f660000000800 */
[----:B------:R-:W-:Y:S01]  /*05c0*/  LOP3.LUT R11, R0, 0xfffffffe, RZ, 0xc0, !PT ;  /* 0xfffffffe000b7812 */ /* 0x000fe200078ec0ff */
[----:B0-----:R-:W-:Y:S01]  /*05d0*/  IMAD.MOV R15, RZ, RZ, -R9 ;  /* 0x000000ffff0f7224 */ /* 0x001fe200078e0a09 */
[----:B------:R-:W-:-:S03]  /*05e0*/  SHF.R.S32.HI R9, RZ, 0x1f, R2 ;  /* 0x0000001fff097819 */ /* 0x000fc60000011402 */
[----:B--2---:R-:W-:Y:S01]  /*05f0*/  IMAD R3, R10, R15, UR8 ;  /* 0x000000080a037e24 */ /* 0x004fe2000f8e020f */
[----:B------:R-:W-:Y:S01]  /*0600*/  LEA.HI R9, R9, R2, RZ, 0x2 ;  /* 0x0000000209097211 */ /* 0x000fe200078f10ff */
[C---:B------:R-:W-:Y:S02]  /*0610*/  IMAD.IADD R0, R8.reuse, 0x1, -R11 ;  /* 0x0000000108007824 */ /* 0x040fe400078e0a0b */
[----:B------:R-:W-:Y:S01]  /*0620*/  IMAD.SHL.U32 R11, R8, 0x4, RZ ;  /* 0x00000004080b7824 */ /* 0x000fe200078e00ff */
[----:B------:R-:W-:Y:S01]  /*0630*/  LOP3.LUT R9, R9, 0xfffffffc, RZ, 0xc0, !PT ;  /* 0xfffffffc09097812 */ /* 0x000fe200078ec0ff */
[----:B---3--:R-:W-:Y:S01]  /*0640*/  IMAD.MOV R21, RZ, RZ, -R12 ;  /* 0x000000ffff157224 */ /* 0x008fe200078e0a0c */
[----:B------:R-:W-:Y:S01]  /*0650*/  ISETP.NE.AND P4, PT, R0, R3, PT ;  /* 0x000000030000720c */ /* 0x000fe20003f85270 */
[----:B-1----:R-:W-:Y:S01]  /*0660*/  @!UP0 ULEA UR6, UR7, UR6, 0x18 ;  /* 0x0000000607068291 */ /* 0x002fe2000f8ec03f */
[----:B------:R-:W-:Y:S01]  /*0670*/  LOP3.LUT R22, R8, 0xc, R11, 0x78, !PT ;  /* 0x0000000c08167812 */ /* 0x000fe200078e780b */
[----:B------:R-:W-:Y:S01]  /*0680*/  IMAD.IADD R0, R2, 0x1, -R9 ;  /* 0x0000000102007824 */ /* 0x000fe200078e0a09 */
[----:B------:R-:W-:Y:S01]  /*0690*/  VOTEU.ALL UP0, P0 ;  /* 0x00000000003f7886 */ /* 0x000fe20000000000 */
[----:B------:R-:W-:Y:S01]  /*06a0*/  LOP3.LUT P0, RZ, R6, 0x7, RZ, 0xc0, !PT ;  /* 0x0000000706ff7812 */ /* 0x000fe2000780c0ff */
[----:B------:R-:W-:-:S02]  /*06b0*/  VIADD R6, R5, 0xffffffff ;  /* 0xffffffff05067836 */ /* 0x000fc40000000000 */
[----:B------:R-:W-:Y:S01]  /*06c0*/  ISETP.NE.AND P1, PT, R0, 0x3, PT ;  /* 0x000000030000780c */ /* 0x000fe20003f25270 */
[----:B-----5:R-:W-:Y:S01]  /*06d0*/  IMAD R9, R7, R21, R4 ;  /* 0x0000001507097224 */ /* 0x020fe200078e0204 */
[----:B------:R-:W-:Y:S02]  /*06e0*/  ISETP.LT.U32.AND P0, PT, R22, 0x4, !P0 ;  /* 0x000000041600780c */ /* 0x000fe40004701070 */
[----:B------:R-:W-:Y:S01]  /*06f0*/  ISETP.EQ.OR P1, PT, R0, RZ, !P1 ;  /* 0x000000ff0000720c */ /* 0x000fe20004f22670 */
[----:B------:R-:W0:Y:S02]  /*0700*/  FENCE.VIEW.ASYNC.S ;  /* 0x00000000000073c6 */ /* 0x000e240000000000 */
[----:B0-----:R0:W1:Y:S01]  /*0710*/  @!UP0 SYNCS.EXCH.64 URZ, [UR6+0x60], UR4 ;  /* 0x00006004063f85b2 */ /* 0x0010620008000100 */
[----:B------:R-:W-:Y:S02]  /*0720*/  @P4 LEA.HI R2, R22, R22, RZ, 0x1 ;  /* 0x0000001616024211 */ /* 0x000fe400078f08ff */
[----:B------:R-:W-:-:S02]  /*0730*/  ISETP.EQ.AND P1, PT, R5, RZ, P1 ;  /* 0x000000ff0500720c */ /* 0x000fc40000f22270 */
[----:B------:R-:W-:Y:S02]  /*0740*/  @P4 SHF.R.S32.HI R2, RZ, 0x1, R2 ;  /* 0x00000001ff024819 */ /* 0x000fe40000011402 */
[----:B------:R-:W-:Y:S02]  /*0750*/  ISETP.GE.U32.AND P6, PT, R6, 0x2, PT ;  /* 0x000000020600780c */ /* 0x000fe40003fc6070 */
[----:B------:R-:W-:Y:S02]  /*0760*/  @P4 ISETP.NE.AND P5, PT, R2, R9, PT ;  /* 0x000000090200420c */ /* 0x000fe40003fa5270 */
[----:B------:R-:W-:Y:S02]  /*0770*/  SEL R2, RZ, 0x1, !P0 ;  /* 0x00000001ff027807 */ /* 0x000fe40004000000 */
[----:B------:R-:W-:Y:S02]  /*0780*/  @P4 SEL R23, RZ, 0x1, P5 ;  /* 0x00000001ff174807 */ /* 0x000fe40002800000 */
[----:B------:R-:W-:Y:S01]  /*0790*/  SEL R19, RZ, 0x1, !P1 ;  /* 0x00000001ff137807 */ /* 0x000fe20004800000 */
[----:B------:R0:W2:Y:S01]  /*07a0*/  @!UP1 SYNCS.EXCH.64 URZ, [UR6+0x68], UR4 ;  /* 0x00006804063f95b2 */ /* 0x0000a20008000100 */
[----:B------:R-:W-:Y:S01]  /*07b0*/  LOP3.LUT R23, R23, R2, RZ, 0xc0, !PT ;  /* 0x0000000217177212 */ /* 0x000fe200078ec0ff */
[----:B------:R-:W-:Y:S01]  /*07c0*/  NOP ;  /* 0x0000000000007918 */ /* 0x000fe20000000000 */
[----:B------:R-:W-:Y:S01]  /*07d0*/  SEL R19, R19, 0x2, P6 ;  /* 0x0000000213137807 */ /* 0x000fe20003000000 */
[----:B------:R-:W-:Y:S06]  /*07e0*/  @!P2 BRA `(.L_x_3) ;  /* 0x000000000008a947 */ /* 0x000fec0003800000 */
[----:B-12-4-:R-:W-:Y:S01]  /*07f0*/  UCGABAR_ARV ;  /* 0x00000000000079c7 */ /* 0x016fe20008000000 */
[----:B------:R-:W-:Y:S05]  /*0800*/  BRA `(.L_x_4) ;  /* 0x0000000000047947 */ /* 0x000fea0003800000 */
.L_x_3:
[----:B-12-4-:R-:W-:Y:S01]  /*0810*/  NOP ;  /* 0x0000000000007918 */ /* 0x016fe20000000000 */
.L_x_4:
[----:B------:R-:W1:Y:S01]  /*0820*/  LDC R2, c[0x0][0x65c] ;  /* 0x00019700ff027b82 */ /* 0x000e620000000800 */
[----:B------:R-:W-:Y:S02]  /*0830*/  IMAD.U32 R8, RZ, RZ, UR8 ;  /* 0x00000008ff087e24 */ /* 0x000fe4000f8e00ff */
[----:B------:R-:W-:Y:S01]  /*0840*/  IMAD.MOV.U32 R9, RZ, RZ, RZ ;  /* 0x000000ffff097224 */ /* 0x000fe200078e00ff */
[----:B-1----:R-:W-:-:S04]  /*0850*/  ISETP.NE.AND P1, PT, R2, 0x1, PT ;  /* 0x000000010200780c */ /* 0x002fc80003f25270 */
[----:B------:R-:W-:-:S09]  /*0860*/  P2R R5, PR, RZ, 0x2 ;  /* 0x00000002ff057803 */ /* 0x000fd20000000000 */
[----:B------:R-:W1:Y:S01]  /*0870*/  @P1 LDC R17, c[0x0][0x10] ;  /* 0x00000400ff111b82 */ /* 0x000e620000000800 */
[----:B------:R-:W-:Y:S02]  /*0880*/  @P1 IMAD.MOV.U32 R5, RZ, RZ, RZ ;  /* 0x000000ffff051224 */ /* 0x000fe400078e00ff */
[----:B------:R-:W-:-:S05]  /*0890*/  @P1 IMAD.MOV.U32 R13, RZ, RZ, RZ ;  /* 0x000000ffff0d1224 */ /* 0x000fca00078e00ff */
[----:B------:R-:W2:Y:S01]  /*08a0*/  @!P1 LDC R11, c[0x0][0xc] ;  /* 0x00000300ff0b9b82 */ /* 0x000ea20000000800 */
[----:B-1----:R-:W-:-:S04]  /*08b0*/  @P1 IMAD.WIDE.U32 R16, R17, UR8, R4 ;  /* 0x0000000811101c25 */ /* 0x002fc8000f8e0004 */
[----:B------:R-:W-:Y:S02]  /*08c0*/  @P1 IMAD.IADD R17, R17, 0x1, R13 ;  /* 0x0000000111111824 */ /* 0x000fe400078e020d */
[----:B--2---:R-:W-:-:S04]  /*08d0*/  @!P1 IMAD.WIDE.U32 R8, R4, R11, R8 ;  /* 0x0000000b04089225 */ /* 0x004fc800078e0008 */
[----:B------:R-:W-:Y:S02]  /*08e0*/  @!P1 IMAD.MOV.U32 R16, RZ, RZ, R8 ;  /* 0x000000ffff109224 */ /* 0x000fe400078e0008 */
[----:B------:R-:W-:Y:S01]  /*08f0*/  @!P1 IMAD.MOV.U32 R17, RZ, RZ, R9 ;  /* 0x000000ffff119224 */ /* 0x000fe200078e0009 */
[----:B------:R-:W-:Y:S06]  /*0900*/  @!P2 BRA `(.L_x_5) ;  /* 0x00000000000ca947 */ /* 0x000fec0003800000 */
[----:B------:R-:W-:Y:S01]  /*0910*/  UCGABAR_WAIT ;  /* 0x0000000000007dc7 */ /* 0x000fe20008000000 */
[----:B------:R-:W-:Y:S01]  /*0920*/  CCTL.IVALL ;  /* 0x00000000ff00798f */ /* 0x000fe20002000000 */
[----:B------:R-:W-:Y:S05]  /*0930*/  BRA `(.L_x_6) ;  /* 0x0000000000047947 */ /* 0x000fea0003800000 */
.L_x_5:
[----:B------:R-:W-:Y:S06]  /*0940*/  BAR.SYNC.DEFER_BLOCKING 0x0 ;  /* 0x0000000000007b1d */ /* 0x000fec0000010000 */
.L_x_6:
[----:B------:R-:W-:Y:S05]  /*0950*/  @!P3 BRA `(.L_x_7) ;  /* 0x00000040001cb947 */ /* 0x000fea0003800000 */
[----:B------:R-:W-:-:S13]  /*0960*/  ISETP.GT.U32.AND P0, PT, R6, 0x1, PT ;  /* 0x000000010600780c */ /* 0x000fda0003f04070 */
[----:B0-----:R-:W-:Y:S05]  /*0970*/  @P0 EXIT ;  /* 0x000000000000094d */ /* 0x001fea0003800000 */
[----:B------:R-:W-:Y:S01]  /*0980*/  ULDC.64 UR4, c[0x0][0x650] ;  /* 0x0001940000047ab9 */ /* 0x000fe20000000a00 */
[----:B------:R-:W-:Y:S01]  /*0990*/  PRMT R0, RZ, 0x7610, R0 ;  /* 0x00007610ff007816 */ /* 0x000fe20000000000 */
[----:B------:R-:W-:Y:S01]  /*09a0*/  IMAD.MOV.U32 R60, RZ, RZ, -0x1 ;  /* 0xffffffffff3c7424 */ /* 0x000fe200078e00ff */
[----:B------:R-:W-:Y:S01]  /*09b0*/  ISETP.GE.U32.AND P0, PT, R16, UR4, PT ;  /* 0x0000000410007c0c */ /* 0x000fe2000bf06070 */
[----:B------:R-:W-:Y:S02]  /*09c0*/  IMAD.MOV.U32 R61, RZ, RZ, -0x1 ;  /* 0xffffffffff3d7424 */ /* 0x000fe400078e00ff */
[----:B------:R-:W-:Y:S01]  /*09d0*/  IMAD.MOV.U32 R59, RZ, RZ, -0x1 ;  /* 0xffffffffff3b7424 */ /* 0x000fe200078e00ff */
[----:B------:R-:W-:-:S13]  /*09e0*/  ISETP.GE.U32.AND.EX P0, PT, R17, UR5, PT, P0 ;  /* 0x0000000511007c0c */ /* 0x000fda000bf06100 */
[----:B------:R-:W-:Y:S05]  /*09f0*/  @P0 BRA `(.L_x_8) ;  /* 0x0000000400280947 */ /* 0x000fea0003800000 */
[----:B------:R-:W0:Y:S01]  /*0a00*/  LDC.64 R24, c[0x0][0x628] ;  /* 0x00018a00ff187b82 */ /* 0x000e220000000a00 */
[----:B------:R-:W-:Y:S02]  /*0a10*/  IMAD.MOV.U32 R8, RZ, RZ, R16 ;  /* 0x000000ffff087224 */ /* 0x000fe400078e0010 */
[----:B------:R-:W-:-:S05]  /*0a20*/  IMAD.MOV.U32 R9, RZ, RZ, R17 ;  /* 0x000000ffff097224 */ /* 0x000fca00078e0011 */
[----:B------:R-:W1:Y:S08]  /*0a30*/  LDC R0, c[0x0][0x630] ;  /* 0x00018c00ff007b82 */ /* 0x000e700000000800 */
[----:B------:R-:W2:Y:S01]  /*0a40*/  LDC.64 R26, c[0x0][0x620] ;  /* 0x00018800ff1a7b82 */ /* 0x000ea20000000a00 */
[----:B0-----:R-:W-:-:S04]  /*0a50*/  ISETP.NE.U32.AND P0, PT, R24, RZ, PT ;  /* 0x000000ff1800720c */ /* 0x001fc80003f05070 */
[----:B------:R-:W-:-:S13]  /*0a60*/  ISETP.NE.AND.EX P0, PT, R25, RZ, PT, P0 ;  /* 0x000000ff1900720c */ /* 0x000fda0003f05300 */
[----:B-12---:R-:W-:Y:S05]  /*0a70*/  @!P0 BRA `(.L_x_9) ;  /* 0x0000000000288947 */ /* 0x006fea0003800000 */
[----:B------:R-:W0:Y:S02]  /*0a80*/  LDC R13, c[0x0][0x634] ;  /* 0x00018d00ff0d7b82 */ /* 0x000e240000000800 */
[----:B0-----:R-:W-:-:S05]  /*0a90*/  IADD3 R13, P0, R16, R13, RZ ;  /* 0x0000000d100d7210 */ /* 0x001fca0007f1e0ff */
[----:B------:R-:W-:-:S04]  /*0aa0*/  IMAD.X R15, RZ, RZ, R17, P0 ;  /* 0x000000ffff0f7224 */ /* 0x000fc800000e0611 */
[----:B------:R-:W-:-:S04]  /*0ab0*/  IMAD.WIDE.U32 R8, R15, R24, RZ ;  /* 0x000000180f087225 */ /* 0x000fc800078e00ff */
[----:B------:R-:W-:-:S04]  /*0ac0*/  IMAD.WIDE.U32 R10, P0, R13, R25, R8 ;  /* 0x000000190d0a7225 */ /* 0x000fc80007800008 */
[----:B------:R-:W-:-:S04]  /*0ad0*/  IMAD.WIDE.U32 R8, R13, R24, RZ ;  /* 0x000000180d087225 */ /* 0x000fc800078e00ff */
[----:B------:R-:W-:Y:S01]  /*0ae0*/  IMAD.X R13, RZ, RZ, RZ, P0 ;  /* 0x000000ffff0d7224 */ /* 0x000fe200000e06ff */
[----:B------:R-:W-:Y:S01]  /*0af0*/  IADD3 RZ, P0, R9, R10, RZ ;  /* 0x0000000a09ff7210 */ /* 0x000fe20007f1e0ff */
[----:B------:R-:W-:-:S04]  /*0b00*/  IMAD.MOV.U32 R12, RZ, RZ, R11 ;  /* 0x000000ffff0c7224 */ /* 0x000fc800078e000b */
[----:B------:R-:W-:-:S08]  /*0b10*/  IMAD.WIDE.U32.X R8, R15, R25, R12, P0 ;  /* 0x000000190f087225 */ /* 0x000fd000000e040c */
.L_x_9:
[----:B------:R-:W0:Y:S01]  /*0b20*/  LDC.64 R24, c[0x0][0x640] ;  /* 0x00019000ff187b82 */ /* 0x000e220000000a00 */
[-CC-:B------:R-:W-:Y:S01]  /*0b30*/  SHF.R.U64 R59, R8, R0.reuse, R9.reuse ;  /* 0x00000000083b7219 */ /* 0x180fe20000001209 */
[----:B------:R-:W-:Y:S01]  /*0b40*/  IMAD R30, R7, R21, R4 ;  /* 0x00000015071e7224 */ /* 0x000fe200078e0204 */
[----:B------:R-:W-:Y:S01]  /*0b50*/  SHF.R.U32.HI R0, RZ, R0, R9 ;  /* 0x00000000ff007219 */ /* 0x000fe20000011609 */
[----:B------:R-:W-:Y:S01]  /*0b60*/  IMAD.MOV.U32 R21, RZ, RZ, 0x1 ;  /* 0x00000001ff157424 */ /* 0x000fe200078e00ff */
[----:B------:R-:W-:-:S03]  /*0b70*/  IADD3 R5, P0, RZ, -R59, RZ ;  /* 0x8000003bff057210 */ /* 0x000fc60007f1e0ff */
[----:B------:R-:W1:Y:S02]  /*0b80*/  LDC R6, c[0x0][0x618] ;  /* 0x00018600ff067b82 */ /* 0x000e640000000800 */
[----:B------:R-:W-:-:S04]  /*0b90*/  IMAD.X R9, RZ, RZ, ~R0, P0 ;  /* 0x000000ffff097224 */ /* 0x000fc800000e0e00 */
[-C--:B------:R-:W-:Y:S02]  /*0ba0*/  IMAD R0, R9, R26.reuse, RZ ;  /* 0x0000001a09007224 */ /* 0x080fe400078e02ff */
[----:B------:R-:W2:Y:S01]  /*0bb0*/  LDC R11, c[0x0][0x608] ;  /* 0x00018200ff0b7b82 */ /* 0x000ea20000000800 */
[----:B------:R-:W-:-:S04]  /*0bc0*/  IMAD.WIDE.U32 R8, R5, R26, R16 ;  /* 0x0000001a05087225 */ /* 0x000fc800078e0010 */
[----:B------:R-:W-:-:S03]  /*0bd0*/  IMAD R5, R5, R27, R0 ;  /* 0x0000001b05057224 */ /* 0x000fc600078e0200 */
[----:B------:R-:W3:Y:S01]  /*0be0*/  LDC R12, c[0x0][0x658] ;  /* 0x00019600ff0c7b82 */ /* 0x000ee20000000800 */
[----:B0-----:R-:W-:Y:S01]  /*0bf0*/  ISETP.NE.U32.AND P0, PT, R24, RZ, PT ;  /* 0x000000ff1800720c */ /* 0x001fe20003f05070 */
[----:B------:R-:W-:Y:S02]  /*0c00*/  IMAD.IADD R5, R9, 0x1, R5 ;  /* 0x0000000109057824 */ /* 0x000fe400078e0205 */
[----:B------:R-:W-:Y:S01]  /*0c10*/  IMAD.MOV.U32 R9, RZ, RZ, -0x1 ;  /* 0xffffffffff097424 */ /* 0x000fe200078e00ff */
[----:B------:R-:W-:-:S03]  /*0c20*/  ISETP.NE.AND.EX P0, PT, R25, RZ, PT, P0 ;  /* 0x000000ff1900720c */ /* 0x000fc60003f05300 */
[----:B------:R-:W0:Y:S01]  /*0c30*/  LDC R15, c[0x0][0x600] ;  /* 0x00018000ff0f7b82 */ /* 0x000e220000000800 */
[-CC-:B-1----:R-:W-:Y:S02]  /*0c40*/  SHF.R.U64 R13, R8, R6.reuse, R5.reuse ;  /* 0x00000006080d7219 */ /* 0x182fe40000001205 */
[----:B------:R-:W-:-:S05]  /*0c50*/  SHF.R.U32.HI R0, RZ, R6, R5 ;  /* 0x00000006ff007219 */ /* 0x000fca0000011605 */
[----:B------:R-:W1:Y:S01]  /*0c60*/  LDC R14, c[0x0][0x648] ;  /* 0x00019200ff0e7b82 */ /* 0x000e620000000800 */
[-CC-:B--2---:R-:W-:Y:S02]  /*0c70*/  SHF.R.U64 R27, R13, R11.reuse, R0.reuse ;  /* 0x0000000b0d1b7219 */ /* 0x184fe40000001200 */
[----:B------:R-:W-:-:S05]  /*0c80*/  SHF.R.U32.HI R5, RZ, R11, R0 ;  /* 0x0000000bff057219 */ /* 0x000fca0000011600 */
[----:B------:R-:W2:Y:S01]  /*0c90*/  LDC R20, c[0x0][0x638] ;  /* 0x00018e00ff147b82 */ /* 0x000ea20000000800 */
[-CC-:B---3--:R-:W-:Y:S02]  /*0ca0*/  SHF.R.U64 R28, R27, R12.reuse, R5.reuse ;  /* 0x0000000c1b1c7219 */ /* 0x188fe40000001205 */
[-C--:B------:R-:W-:Y:S02]  /*0cb0*/  SHF.L.U32 R0, R9, R12.reuse, RZ ;  /* 0x0000000c09007219 */ /* 0x080fe400000006ff */
[----:B------:R-:W-:Y:S01]  /*0cc0*/  SHF.R.U32.HI R5, RZ, R12, R5 ;  /* 0x0000000cff057219 */ /* 0x000fe20000011605 */
[----:B------:R-:W-:Y:S01]  /*0cd0*/  IMAD.MOV.U32 R4, RZ, RZ, R28 ;  /* 0x000000ffff047224 */ /* 0x000fe200078e001c */
[----:B------:R-:W-:Y:S01]  /*0ce0*/  LOP3.LUT R10, RZ, R0, RZ, 0x33, !PT ;  /* 0x00000000ff0a7212 */ /* 0x000fe200078e33ff */
[----:B------:R-:W3:Y:S01]  /*0cf0*/  LDC R26, c[0x0][0x610] ;  /* 0x00018400ff1a7b82 */ /* 0x000ee20000000800 */
[----:B------:R-:W-:Y:S05]  /*0d00*/  @!P0 BRA `(.L_x_10) ;  /* 0x0000000000288947 */ /* 0x000fea0003800000 */
[----:B------:R-:W4:Y:S02]  /*0d10*/  LDC R9, c[0x0][0x64c] ;  /* 0x00019300ff097b82 */ /* 0x000f240000000800 */
[----:B----4-:R-:W-:-:S05]  /*0d20*/  IADD3 R9, P0, R28, R9, RZ ;  /* 0x000000091c097210 */ /* 0x010fca0007f1e0ff */
        /* <DEDUP_REMOVED lines=8> */
.L_x_10:
[----:B-1----:R-:W-:Y:S01]  /*0db0*/  SHF.R.U64 R4, R4, R14, R5 ;  /* 0x0000000e04047219 */ /* 0x002fe20000001205 */
[----:B0-----:R-:W-:Y:S01]  /*0dc0*/  VIADD R6, R15, 0xffffffff ;  /* 0xffffffff0f067836 */ /* 0x001fe20000000000 */
[----:B------:R-:W-:Y:S02]  /*0dd0*/  SHF.L.U32 R0, R21, R12, RZ ;  /* 0x0000000c15007219 */ /* 0x000fe400000006ff */
[----:B------:R-:W-:Y:S01]  /*0de0*/  LOP3.LUT R5, R27, R10, RZ, 0xc0, !PT ;  /* 0x0000000a1b057212 */ /* 0x000fe200078ec0ff */
[----:B------:R-:W-:Y:S01]  /*0df0*/  IMAD.MOV R7, RZ, RZ, -R4 ;  /* 0x000000ffff077224 */ /* 0x000fe200078e0a04 */
[----:B------:R-:W-:Y:S02]  /*0e00*/  SEL R3, R3, R30, !P1 ;  /* 0x0000001e03037207 */ /* 0x000fe40004800000 */
[----:B------:R-:W-:Y:S01]  /*0e10*/  LOP3.LUT R6, R13, R6, RZ, 0xc0, !PT ;  /* 0x000000060d067212 */ /* 0x000fe200078ec0ff */
[----:B------:R-:W-:Y:S02]  /*0e20*/  IMAD R4, R0, R4, R5 ;  /* 0x0000000400047224 */ /* 0x000fe400078e0205 */
[----:B--2---:R-:W-:-:S02]  /*0e30*/  IMAD R0, R7, R20, R28 ;  /* 0x0000001407007224 */ /* 0x004fc400078e021c */
[----:B---3--:R-:W-:Y:S02]  /*0e40*/  IMAD R3, R4, R26, R3 ;  /* 0x0000001a04037224 */ /* 0x008fe400078e0203 */
[----:B------:R-:W-:Y:S02]  /*0e50*/  IMAD R60, R0, R15, R6 ;  /* 0x0000000f003c7224 */ /* 0x000fe400078e0206 */
[----:B------:R-:W-:-:S03]  /*0e60*/  IMAD.MOV.U32 R4, RZ, RZ, 0x1 ;  /* 0x00000001ff047424 */ /* 0x000fc600078e00ff */
[----:B------:R-:W-:Y:S02]  /*0e70*/  SEL R61, R60, R3, !P1 ;  /* 0x000000033c3d7207 */ /* 0x000fe40004800000 */
[----:B------:R-:W-:Y:S02]  /*0e80*/  PRMT R0, R4, 0x7610, R0 ;  /* 0x0000761004007816 */ /* 0x000fe40000000000 */
[----:B------:R-:W-:-:S07]  /*0e90*/  SEL R60, R3, R60, !P1 ;  /* 0x0000003c033c7207 */ /* 0x000fce0004800000 */
.L_x_8:
[----:B------:R-:W-:-:S08]  /*0ea0*/  NOP ;  /* 0x0000000000007918 */ /* 0x000fd00000000000 */
[----:B------:R-:W0:Y:S02]  /*0eb0*/  USETMAXREG.TRY_ALLOC.CTAPOOL UP0, 0xe8 ;  /* 0x000000e8000079c8 */ /* 0x000e240008000600 */
[----:B0-----:R-:W-:-:S13]  /*0ec0*/  PLOP3.LUT P0, PT, PT, PT, UP0, 0x80, 0x0 ;  /* 0x000000000000781c */ /* 0x001fda0003f0f008 */
[----:B------:R-:W-:Y:S05]  /*0ed0*/  @!P0 BRA `(.L_x_8) ;  /* 0xfffffffc00f08947 */ /* 0x000fea000383ffff */
[----:B------:R-:W-:Y:S01]  /*0ee0*/  ULDC.64 UR4, c[0x0][0x598] ;  /* 0x0001660000047ab9 */ /* 0x000fe20000000a00 */
[----:B------:R-:W-:Y:S01]  /*0ef0*/  ULDC.64 UR36, c[0x0][0x208] ;  /* 0x0000820000247ab9 */ /* 0x000fe20000000a00 */
[----:B------:R-:W-:-:S04]  /*0f00*/  ISETP.NE.U32.AND P0, PT, RZ, UR4, PT ;  /* 0x00000004ff007c0c */ /* 0x000fc8000bf05070 */
[----:B------:R-:W-:-:S13]  /*0f10*/  ISETP.NE.AND.EX P0, PT, RZ, UR5, PT, P0 ;  /* 0x00000005ff007c0c */ /* 0x000fda000bf05300 */
[----:B------:R-:W-:Y:S05]  /*0f20*/  @!P0 BRA `(.L_x_11) ;  /* 0x00000000001c8947 */ /* 0x000fea0003800000 */
[----:B------:R-:W0:Y:S02]  /*0f30*/  LDC.64 R4, c[0x0][0x598] ;  /* 0x00016600ff047b82 */ /* 0x000e240000000a00 */
[----:B0-----:R-:W2:Y:S02]  /*0f40*/  LDG.E.64 R4, desc[UR36][R4.64] ;  /* 0x0000002404047981 */ /* 0x001ea4000c1e1b00 */
[----:B--2---:R-:W-:-:S04]  /*0f50*/  ISETP.NE.U32.AND P0, PT, R4, RZ, PT ;  /* 0x000000ff0400720c */ /* 0x004fc80003f05070 */
[----:B------:R-:W-:-:S13]  /*0f60*/  ISETP.NE.AND.EX P0, PT, R5, RZ, PT, P0 ;  /* 0x000000ff0500720c */ /* 0x000fda0003f05300 */
[----:B------:R-:W-:Y:S05]  /*0f70*/  @!P0 BRA `(.L_x_11) ;  /* 0x0000000000088947 */ /* 0x000fea0003800000 */
[----:B------:R0:W5:Y:S01]  /*0f80*/  LD.E R56, desc[UR36][R4.64] ;  /* 0x0000002404387980 */ /* 0x000162000c101900 */
[----:B------:R-:W-:Y:S05]  /*0f90*/  BRA `(.L_x_12) ;  /* 0x0000000000247947 */ /* 0x000fea0003800000 */
.L_x_11:
[----:B------:R-:W-:Y:S02]  /*0fa0*/  ULDC.64 UR4, c[0x0][0x588] ;  /* 0x0001620000047ab9 */ /* 0x000fe40000000a00 */
[----:B------:R-:W-:-:S04]  /*0fb0*/  ISETP.NE.U32.AND P0, PT, RZ, UR4, PT ;  /* 0x00000004ff007c0c */ /* 0x000fc8000bf05070 */
[----:B------:R-:W-:-:S13]  /*0fc0*/  ISETP.NE.AND.EX P0, PT, RZ, UR5, PT, P0 ;  /* 0x00000005ff007c0c */ /* 0x000fda000bf05300 */
[----:B------:R-:W-:Y:S05]  /*0fd0*/  @!P0 BRA `(.L_x_13) ;  /* 0x00000000000c8947 */ /* 0x000fea0003800000 */
[----:B------:R-:W0:Y:S02]  /*0fe0*/  LDC.64 R56, c[0x0][0x588] ;  /* 0x00016200ff387b82 */ /* 0x000e240000000a00 */
[----:B0-----:R1:W5:Y:S01]  /*0ff0*/  LDG.E R56, desc[UR36][R56.64] ;  /* 0x0000002438387981 */ /* 0x001362000c1e1900 */
[----:B------:R-:W-:Y:S05]  /*1000*/  BRA `(.L_x_12) ;  /* 0x0000000000087947 */ /* 0x000fea0003800000 */
.L_x_13:
[----:B------:R-:W-:Y:S02]  /*1010*/  ULDC UR4, c[0x0][0x580] ;  /* 0x0001600000047ab9 */ /* 0x000fe40000000800 */
[----:B------:R-:W-:-:S07]  /*1020*/  IMAD.U32 R56, RZ, RZ, UR4 ;  /* 0x00000004ff387e24 */ /* 0x000fce000f8e00ff */
.L_x_12:
[----:B------:R-:W-:Y:S02]  /*1030*/  ULDC.64 UR4, c[0x0][0x5a0] ;  /* 0x0001680000047ab9 */ /* 0x000fe40000000a00 */
[----:B------:R-:W-:-:S04]  /*1040*/  ISETP.NE.U32.AND P0, PT, RZ, UR4, PT ;  /* 0x00000004ff007c0c */ /* 0x000fc8000bf05070 */
[----:B------:R-:W-:-:S13]  /*1050*/  ISETP.NE.AND.EX P0, PT, RZ, UR5, PT, P0 ;  /* 0x00000005ff007c0c */ /* 0x000fda000bf05300 */
[----:B------:R-:W-:Y:S05]  /*1060*/  @!P0 BRA `(.L_x_14) ;  /* 0x00000000001c8947 */ /* 0x000fea0003800000 */
[----:B0-----:R-:W0:Y:S02]  /*1070*/  LDC.64 R4, c[0x0][0x5a0] ;  /* 0x00016800ff047b82 */ /* 0x001e240000000a00 */
[----:B0-----:R-:W2:Y:S02]  /*1080*/  LDG.E.64 R4, desc[UR36][R4.64] ;  /* 0x0000002404047981 */ /* 0x001ea4000c1e1b00 */
[----:B--2---:R-:W-:-:S04]  /*1090*/  ISETP.NE.U32.AND P0, PT, R4, RZ, PT ;  /* 0x000000ff0400720c */ /* 0x004fc80003f05070 */
[----:B------:R-:W-:-:S13]  /*10a0*/  ISETP.NE.AND.EX P0, PT, R5, RZ, PT, P0 ;  /* 0x000000ff0500720c */ /* 0x000fda0003f05300 */
[----:B------:R-:W-:Y:S05]  /*10b0*/  @!P0 BRA `(.L_x_14) ;  /* 0x0000000000088947 */ /* 0x000fea0003800000 */
[----:B-1----:R0:W5:Y:S01]  /*10c0*/  LD.E R57, desc[UR36][R4.64] ;  /* 0x0000002404397980 */ /* 0x002162000c101900 */
[----:B------:R-:W-:Y:S05]  /*10d0*/  BRA `(.L_x_15) ;  /* 0x0000000000247947 */ /* 0x000fea0003800000 */
.L_x_14:
[----:B------:R-:W-:Y:S02]  /*10e0*/  ULDC.64 UR4, c[0x0][0x590] ;  /* 0x0001640000047ab9 */ /* 0x000fe40000000a00 */
[----:B------:R-:W-:-:S04]  /*10f0*/  ISETP.NE.U32.AND P0, PT, RZ, UR4, PT ;  /* 0x00000004ff007c0c */ /* 0x000fc8000bf05070 */
[----:B------:R-:W-:-:S13]  /*1100*/  ISETP.NE.AND.EX P0, PT, RZ, UR5, PT, P0 ;  /* 0x00000005ff007c0c */ /* 0x000fda000bf05300 */
[----:B------:R-:W-:Y:S05]  /*1110*/  @!P0 BRA `(.L_x_16) ;  /* 0x00000000000c8947 */ /* 0x000fea0003800000 */
[----:B0-----:R-:W1:Y:S02]  /*1120*/  LDC.64 R4, c[0x0][0x590] ;  /* 0x00016400ff047b82 */ /* 0x001e640000000a00 */
[----:B-1----:R1:W5:Y:S01]  /*1130*/  LDG.E R57, desc[UR36][R4.64] ;  /* 0x0000002404397981 */ /* 0x002362000c1e1900 */
[----:B------:R-:W-:Y:S05]  /*1140*/  BRA `(.L_x_15) ;  /* 0x0000000000087947 */ /* 0x000fea0003800000 */
.L_x_16:
[----:B------:R-:W-:Y:S02]  /*1150*/  ULDC UR4, c[0x0][0x584] ;  /* 0x0001610000047ab9 */ /* 0x000fe40000000800 */
[----:B-1----:R-:W-:-:S07]  /*1160*/  IMAD.U32 R57, RZ, RZ, UR4 ;  /* 0x00000004ff397e24 */ /* 0x002fce000f8e00ff */
.L_x_15:
[----:B------:R-:W-:-:S13]  /*1170*/  LOP3.LUT P0, RZ, R0, 0xff, RZ, 0xc0, !PT ;  /* 0x000000ff00ff7812 */ /* 0x000fda000780c0ff */
[----:B------:R-:W-:Y:S05]  /*1180*/  @!P0 EXIT ;  /* 0x000000000000894d */ /* 0x000fea0003800000 */
[----:B------:R-:W-:Y:S01]  /*1190*/  ULDC UR4, c[0x0][0x28c] ;  /* 0x0000a30000047ab9 */ /* 0x000fe20000000800 */
[----:B------:R-:W-:Y:S01]  /*11a0*/  LOP3.LUT R58, R19, 0x1, RZ, 0xfc, !PT ;  /* 0x00000001133a7812 */ /* 0x000fe200078efcff */
[----:B------:R-:W-:Y:S01]  /*11b0*/  UIADD3 UR4, UR4, 0x3f, URZ ;  /* 0x0000003f04047890 */ /* 0x000fe2000fffe03f */
[----:B------:R-:W-:Y:S01]  /*11c0*/  UMOV UR38, URZ ;  /* 0x0000003f00267c82 */ /* 0x000fe20008000000 */
[----:B------:R-:W-:Y:S02]  /*11d0*/  UMOV UR39, URZ ;  /* 0x0000003f00277c82 */ /* 0x000fe40008000000 */
[----:B------:R-:W-:-:S04]  /*11e0*/  USHF.R.S32.HI UR5, URZ, 0x1f, UR4 ;  /* 0x0000001f3f057899 */ /* 0x000fc80008011404 */
[----:B------:R-:W-:-:S04]  /*11f0*/  ULEA.HI UR5, UR5, UR4, URZ, 0x6 ;  /* 0x0000000405057291 */ /* 0x000fc8000f8f303f */
[----:B------:R-:W-:-:S12]  /*1200*/  USHF.R.S32.HI UR40, URZ, 0x6, UR5 ;  /* 0x000000063f287899 */ /* 0x000fd80008011405 */
.L_x_100:
[----:B------:R-:W-:Y:S01]  /*1210*/  LOP3.LUT R0, R18, 0x80, RZ, 0xc0, !PT ;  /* 0x0000008012007812 */ /* 0x000fe200078ec0ff */
[----:B--2---:R-:W2:Y:S01]  /*1220*/  S2UR UR7, SR_CgaCtaId ;  /* 0x00000000000779c3 */ /* 0x004ea20000008800 */
[----:B------:R-:W-:Y:S02]  /*1230*/  UMOV UR6, 0x400 ;  /* 0x0000040000067882 */ /* 0x000fe40000000000 */
[----:B------:R-:W-:-:S06]  /*1240*/  SHF.R.U32.HI R0, RZ, 0x7, R0 ;  /* 0x00000007ff007819 */ /* 0x000fcc0000011600 */
[----:B---3--:R-:W3:Y:S01]  /*1250*/  SHFL.IDX PT, R0, R0, RZ, 0x1f ;  /* 0x00001fff00007589 */ /* 0x008ee200000e0000 */
[----:B--2---:R-:W-:Y:S01]  /*1260*/  ULEA UR6, UR7, UR6, 0x18 ;  /* 0x0000000607067291 */ /* 0x004fe2000f8ec03f */
[----:B---3--:R-:W-:-:S13]  /*1270*/  R2UR UR4, R0 ;  /* 0x00000000000472ca */ /* 0x008fda00000e0000 */
[----:B------:R-:W-:-:S04]  /*1280*/  ULEA.HI UR5, UR4, UR4, URZ, 0x1 ;  /* 0x0000000404057291 */ /* 0x000fc8000f8f083f */
[----:B------:R-:W-:-:S04]  /*1290*/  ULOP3.LUT UR5, UR5, 0x7fffe, URZ, 0xc0, !UPT ;  /* 0x0007fffe05057892 */ /* 0x000fc8000f8ec03f */
[----:B------:R-:W-:-:S03]  /*12a0*/  UIADD3 UR5, UR4, -UR5, URZ ;  /* 0x8000000504057290 */ /* 0x000fc6000fffe03f */
[----:B------:R-:W-:Y:S01]  /*12b0*/  ULDC UR4, c[0x0][0x28c] ;  /* 0x0000a30000047ab9 */ /* 0x000fe20000000800 */
[----:B------:R-:W-:Y:S01]  /*12c0*/  ULEA UR5, UR5, UR6, 0xd ;  /* 0x0000000605057291 */ /* 0x000fe2000f8e683f */
[----:B------:R-:W-:-:S03]  /*12d0*/  ISETP.LT.AND P0, PT, RZ, UR4, PT ;  /* 0x00000004ff007c0c */ /* 0x000fc6000bf01270 */
[----:B------:R-:W-:-:S04]  /*12e0*/  UIADD3 UR5, UR5, 0x100, URZ ;  /* 0x0000010005057890 */ /* 0x000fc8000fffe03f */
[----:B------:R-:W-:-:S04]  /*12f0*/  USHF.R.U32.HI UR5, URZ, 0x4, UR5 ;  /* 0x000000043f057899 */ /* 0x000fc80008011605 */
[----:B------:R-:W-:Y:S02]  /*1300*/  ULOP3.LUT UR41, UR5, 0x3fff, URZ, 0xc0, !UPT ;  /* 0x00003fff05297892 */ /* 0x000fe4000f8ec03f */
[----:B-1--45:R-:W-:Y:S10]  /*1310*/  @P0 BRA `(.L_x_17) ;  /* 0x0000000000400947 */ /* 0x032ff40003800000 */
[----:B------:R-:W-:Y:S01]  /*1320*/  MOV R0, 0x0 ;  /* 0x0000000000007802 */ /* 0x000fe20000000f00 */
[----:B------:R-:W-:Y:S01]  /*1330*/  ULDC.64 UR4, c[0x4][0x68] ;  /* 0x01001a0000047ab9 */ /* 0x000fe20000000a00 */
[----:B------:R-:W-:Y:S01]  /*1340*/  ULDC.64 UR6, c[0x4][0x8] ;  /* 0x0100020000067ab9 */ /* 0x000fe20000000a00 */
[----:B01----:R-:W-:Y:S01]  /*1350*/  IMAD.U32 R4, RZ, RZ, UR4 ;  /* 0x00000004ff047e24 */ /* 0x003fe2000f8e00ff */
[----:B------:R0:W1:Y:S01]  /*1360*/  LDC.64 R14, c[0x4][R0] ;  /* 0x01000000000e7b82 */ /* 0x0000620000000a00 */
[----:B------:R-:W-:Y:S01]  /*1370*/  IMAD.U32 R5, RZ, RZ, UR5 ;  /* 0x00000005ff057e24 */ /* 0x000fe2000f8e00ff */
[----:B------:R-:W-:Y:S01]  /*1380*/  ULDC.64 UR4, c[0x4][0x70] ;  /* 0x01001c0000047ab9 */ /* 0x000fe20000000a00 */
[----:B------:R-:W-:Y:S02]  /*1390*/  IMAD.U32 R10, RZ, RZ, UR6 ;  /* 0x00000006ff0a7e24 */ /* 0x000fe4000f8e00ff */
[----:B------:R-:W-:Y:S02]  /*13a0*/  IMAD.U32 R6, RZ, RZ, UR4 ;  /* 0x00000004ff067e24 */ /* 0x000fe4000f8e00ff */
[----:B------:R-:W-:-:S02]  /*13b0*/  IMAD.U32 R7, RZ, RZ, UR5 ;  /* 0x00000005ff077e24 */ /* 0x000fc4000f8e00ff */
[----:B------:R-:W-:Y:S02]  /*13c0*/  IMAD.U32 R11, RZ, RZ, UR7 ;  /* 0x00000007ff0b7e24 */ /* 0x000fe4000f8e00ff */
[----:B------:R-:W-:Y:S02]  /*13d0*/  IMAD.MOV.U32 R8, RZ, RZ, 0x1e1 ;  /* 0x000001e1ff087424 */ /* 0x000fe400078e00ff */
[----:B------:R-:W-:Y:S02]  /*13e0*/  IMAD.MOV.U32 R12, RZ, RZ, 0x1 ;  /* 0x00000001ff0c7424 */ /* 0x000fe400078e00ff */
[----:B0-----:R-:W-:-:S07]  /*13f0*/  IMAD.MOV.U32 R13, RZ, RZ, RZ ;  /* 0x000000ffff0d7224 */ /* 0x001fce00078e00ff */
[----:B------:R-:W-:-:S07]  /*1400*/  LEPC R20, `(.L_x_17) ;  /* 0x000000001014794e */ /* 0x000fce0000000000 */
[----:B-1---5:R-:W-:Y:S05]  /*1410*/  CALL.ABS.NOINC R14 ;  /* 0x000000000e007343 */ /* 0x022fea0003c00000 */
.L_x_17:
[----:B------:R-:W-:-:S13]  /*1420*/  ISETP.NE.AND P0, PT, R58, 0x3, PT ;  /* 0x000000033a00780c */ /* 0x000fda0003f05270 */
[----:B------:R-:W-:Y:S05]  /*1430*/  @!P0 BRA `(.L_x_18) ;  /* 0x0000000000048947 */ /* 0x000fea0003800000 */
[----:B------:R-:W-:Y:S01]  /*1440*/  BPT.TRAP 0x1 ;  /* 0x000000040000795c */ /* 0x000fe20000300000 */
.L_x_18:
[----:B------:R-:W2:Y:S01]  /*1450*/  S2UR UR5, SR_CgaCtaId ;  /* 0x00000000000579c3 */ /* 0x000ea20000008800 */
[----:B------:R-:W-:Y:S01]  /*1460*/  UMOV UR4, 0x400 ;  /* 0x0000040000047882 */ /* 0x000fe20000000000 */
[----:B------:R-:W-:Y:S02]  /*1470*/  IMAD.U32 R0, RZ, RZ, UR38 ;  /* 0x00000026ff007e24 */ /* 0x000fe4000f8e00ff */
[----:B------:R-:W-:-:S03]  /*1480*/  IMAD.U32 R3, RZ, RZ, UR39 ;  /* 0x00000027ff037e24 */ /* 0x000fc6000f8e00ff */
[----:B------:R-:W-:Y:S01]  /*1490*/  SHF.L.U32 R0, R0, 0x1f, RZ ;  /* 0x0000001f00007819 */ /* 0x000fe200000006ff */
[----:B--2---:R-:W-:-:S06]  /*14a0*/  ULEA UR4, UR5, UR4, 0x18 ;  /* 0x0000000405047291 */ /* 0x004fcc000f8ec03f */
[----:B------:R-:W-:-:S04]  /*14b0*/  IMAD.U32 R6, RZ, RZ, UR4 ;  /* 0x00000004ff067e24 */ /* 0x000fc8000f8e00ff */
[----:B------:R-:W-:-:S04]  /*14c0*/  IMAD R3, R3, 0x8, R6 ;  /* 0x0000000803037824 */ /* 0x000fc800078e0206 */
[----:B------:R2:W3:Y:S01]  /*14d0*/  SYNCS.PHASECHK.TRANS64.TRYWAIT P1, [R3+URZ], R0 ;  /* 0x00000000030075a7 */ /* 0x0004e2000802017f */
[----:B------:R-:W-:Y:S05]  /*14e0*/  @!P0 BRA `(.L_x_19) ;  /* 0x0000000000048947 */ /* 0x000fea0003800000 */
[----:B------:R-:W-:Y:S01]  /*14f0*/  BPT.TRAP 0x1 ;  /* 0x000000040000795c */ /* 0x000fe20000300000 */
.L_x_19:
[----:B---3--:R-:W-:Y:S05]  /*1500*/  @P1 BRA `(.L_x_20) ;  /* 0x0000000000081947 */ /* 0x008fea0003800000 */
[----:B------:R-:W3:Y:S02]  /*1510*/  SYNCS.PHASECHK.TRANS64.TRYWAIT P1, [R3+URZ], R0 ;  /* 0x00000000030075a7 */ /* 0x000ee4000802017f */
[----:B---3--:R-:W-:Y:S05]  /*1520*/  @!P1 BRA `(.L_x_21) ;  /* 0x0000004800f09947 */ /* 0x008fea0003800000 */
.L_x_20:
[----:B------:R-:W-:-:S04]  /*1530*/  UISETP.LT.AND UP0, UPT, UR40, 0x1, UPT ;  /* 0x000000012800788c */ /* 0x000fc8000bf01270 */
[----:B------:R-:W-:-:S06]  /*1540*/  USEL UR4, UR40, 0x1, UP0 ;  /* 0x0000000128047887 */ /* 0x000fcc0008000000 */
[----:B--23--:R-:W-:Y:S01]  /*1550*/  IMAD.U32 R0, RZ, RZ, UR4 ;  /* 0x00000004ff007e24 */ /* 0x00cfe2000f8e00ff */
[----:B------:R-:W-:Y:S05]  /*1560*/  WARPSYNC.ALL ;  /* 0x0000000000007948 */ /* 0x000fea0003800000 */
[----:B------:R-:W-:-:S04]  /*1570*/  IADD3 R0, -R0, UR40, RZ ;  /* 0x0000002800007c10 */ /* 0x000fc8000fffe1ff */
[----:B------:R-:W-:Y:S02]  /*1580*/  ISETP.GE.AND P1, PT, R0, 0x1, PT ;  /* 0x000000010000780c */ /* 0x000fe40003f26270 */
[----:B------:R-:W-:Y:S01]  /*1590*/  R2UR UR4, R6 ;  /* 0x00000000060472ca */ /* 0x000fe200000e0000 */
[----:B------:R-:W-:Y:S01]  /*15a0*/  WARPGROUP.ARRIVE ;  /* 0x00000000000079c5 */ /* 0x000fe20000000000 */
[----:B------:R-:W-:Y:S01]  /*15b0*/  UMOV UR9, 0x40000040 ;  /* 0x4000004000097882 */ /* 0x000fe20000000000 */
[----:B------:R-:W-:-:S10]  /*15c0*/  UMOV UR11, 0x40000040 ;  /* 0x40000040000b7882 */ /* 0x000fd40000000000 */
[----:B------:R-:W-:-:S04]  /*15d0*/  UIADD3 UR4, UR4, 0x14100, URZ ;  /* 0x0001410004047890 */ /* 0x000fc8000fffe03f */
[----:B------:R-:W-:-:S04]  /*15e0*/  USHF.R.U32.HI UR4, URZ, 0x4, UR4 ;  /* 0x000000043f047899 */ /* 0x000fc80008011604 */
[----:B------:R-:W-:Y:S02]  /*15f0*/  ULOP3.LUT UR5, UR4, 0x3fff, URZ, 0xc0, !UPT ;  /* 0x00003fff04057892 */ /* 0x000fe4000f8ec03f */
[----:B------:R-:W-:Y:S02]  /*1600*/  ULOP3.LUT UR4, UR41, 0x10000, URZ, 0xfc, !UPT ;  /* 0x0001000029047892 */ /* 0x000fe4000f8efc3f */
[----:B------:R-:W-:Y:S02]  /*1610*/  ULOP3.LUT UR5, UR5, 0x10000, URZ, 0xfc, !UPT ;  /* 0x0001000005057892 */ /* 0x000fe4000f8efc3f */
[----:B------:R-:W-:Y:S02]  /*1620*/  ULEA UR6, UR39, UR4, 0xa ;  /* 0x0000000427067291 */ /* 0x000fe4000f8e503f */
[----:B------:R-:W-:-:S05]  /*1630*/  ULEA UR7, UR39, UR5, 0x9 ;  /* 0x0000000527077291 */ /* 0x000fca000f8e483f */
[----:B------:R-:W-:Y:S02]  /*1640*/  UMOV UR8, UR6 ;  /* 0x0000000600087c82 */ /* 0x000fe40008000000 */
[----:B------:R-:W-:Y:S02]  /*1650*/  UMOV UR10, UR7 ;  /* 0x00000007000a7c82 */ /* 0x000fe40008000000 */
[----:B------:R-:W-:Y:S01]  /*1660*/  HGMMA.64x64x16.F32 R24, gdesc[UR8], RZ, !UPT, gsb0 ;  /* 0x00e00000081879f0 */ /* 0x000fe2000c0008ff */
[----:B------:R-:W-:Y:S02]  /*1670*/  UIADD3 UR8, UR6, 0x2, URZ ;  /* 0x0000000206087890 */ /* 0x000fe4000fffe03f */
[----:B------:R-:W-:Y:S01]  /*1680*/  UIADD3 UR10, UR7, 0x2, URZ ;  /* 0x00000002070a7890 */ /* 0x000fe2000fffe03f */
[----:B------:R-:W-:Y:S01]  /*1690*/  UMOV UR9, 0x40000040 ;  /* 0x4000004000097882 */ /* 0x000fe20000000000 */
[----:B------:R-:W-:Y:S01]  /*16a0*/  UMOV UR11, 0x40000040 ;  /* 0x40000040000b7882 */ /* 0x000fe20000000000 */
[----:B------:R-:W-:-:S02]  /*16b0*/  WARPGROUP.DEPBAR.LE gsb0, 0x0 ;  /* 0x00008000000079c5 */ /* 0x000fc40000010000 */
[----:B------:R-:W-:-:S06]  /*16c0*/  WARPGROUP.ARRIVE ;  /* 0x00000000000079c5 */ /* 0x000fcc0000000000 */
[----:B------:R-:W-:Y:S01]  /*16d0*/  HGMMA.64x64x16.F32 R24, gdesc[UR8], R24, gsb0 ;  /* 0x00e00000081879f0 */ /* 0x000fe20008000818 */
[----:B------:R-:W-:Y:S02]  /*16e0*/  UIADD3 UR8, UR6, 0x4, URZ ;  /* 0x0000000406087890 */ /* 0x000fe4000fffe03f */
[----:B------:R-:W-:Y:S01]  /*16f0*/  UIADD3 UR10, UR7, 0x4, URZ ;  /* 0x00000004070a7890 */ /* 0x000fe2000fffe03f */
[----:B------:R-:W-:Y:S01]  /*1700*/  UMOV UR9, 0x40000040 ;  /* 0x4000004000097882 */ /* 0x000fe20000000000 */
[----:B------:R-:W-:Y:S01]  /*1710*/  UMOV UR11, 0x40000040 ;  /* 0x40000040000b7882 */ /* 0x000fe20000000000 */
[----:B------:R-:W-:Y:S02]  /*1720*/  WARPGROUP.DEPBAR.LE gsb0, 0x0 ;  /* 0x00008000000079c5 */ /* 0x000fe40000010000 */
        /* <DEDUP_REMOVED lines=8> */
[----:B------:R-:W-:Y:S03]  /*17b0*/  HGMMA.64x64x16.F32 R24, gdesc[UR8], R24, gsb0 ;  /* 0x00e00000081879f0 */ /* 0x000fe60008000818 */
[----:B------:R-:W-:Y:S02]  /*17c0*/  WARPGROUP.DEPBAR.LE gsb0, 0x0 ;  /* 0x00008000000079c5 */ /* 0x000fe40000010000 */
[----:B------:R-:W-:Y:S05]  /*17d0*/  @!P1 BRA `(.L_x_22) ;  /* 0x0000000400249947 */ /* 0x000fea0003800000 */
[----:B------:R-:W-:Y:S02]  /*17e0*/  UIADD3 UR6, UR39, 0x1, URZ ;  /* 0x0000000127067890 */ /* 0x000fe4000fffe03f */
[----:B------:R-:W-:Y:S02]  /*17f0*/  IMAD.U32 R3, RZ, RZ, UR39 ;  /* 0x00000027ff037e24 */ /* 0x000fe4000f8e00ff */
[----:B------:R-:W-:-:S04]  /*1800*/  UISETP.NE.AND UP0, UPT, UR6, 0x5, UPT ;  /* 0x000000050600788c */ /* 0x000fc8000bf05270 */
[----:B------:R-:W-:Y:S02]  /*1810*/  USEL UR7, URZ, 0x1, UP0 ;  /* 0x000000013f077887 */ /* 0x000fe40008000000 */
[----:B------:R-:W-:Y:S02]  /*1820*/  USEL UR6, UR6, URZ, UP0 ;  /* 0x0000003f06067287 */ /* 0x000fe40008000000 */
[----:B------:R-:W-:-:S06]  /*1830*/  ULOP3.LUT UR7, UR38, UR7, URZ, 0x3c, !UPT ;  /* 0x0000000726077292 */ /* 0x000fcc000f8e3c3f */
[----:B------:R-:W-:-:S07]  /*1840*/  IMAD.U32 R7, RZ, RZ, UR7 ;  /* 0x00000007ff077e24 */ /* 0x000fce000f8e00ff */
.L_x_29:
[----:B------:R-:W-:Y:S05]  /*1850*/  @!P0 BRA `(.L_x_23) ;  /* 0x0000000000048947 */ /* 0x000fea0003800000 */
[----:B------:R-:W-:Y:S01]  /*1860*/  BPT.TRAP 0x1 ;  /* 0x000000040000795c */ /* 0x000fe20000300000 */
.L_x_23:
[----:B------:R-:W2:Y:S01]  /*1870*/  S2UR UR8, SR_CgaCtaId ;  /* 0x00000000000879c3 */ /* 0x000ea20000008800 */
[----:B------:R-:W-:Y:S01]  /*1880*/  UMOV UR7, 0x400 ;  /* 0x0000040000077882 */ /* 0x000fe20000000000 */
[----:B01----:R-:W-:Y:S01]  /*1890*/  IMAD.U32 R5, RZ, RZ, UR6 ;  /* 0x00000006ff057e24 */ /* 0x003fe2000f8e00ff */
[----:B------:R-:W-:Y:S01]  /*18a0*/  SHF.L.U32 R4, R7, 0x1f, RZ ;  /* 0x0000001f07047819 */ /* 0x000fe200000006ff */
[----:B--2---:R-:W-:-:S06]  /*18b0*/  ULEA UR7, UR8, UR7, 0x18 ;  /* 0x0000000708077291 */ /* 0x004fcc000f8ec03f */
[----:B------:R-:W-:-:S04]  /*18c0*/  IMAD.U32 R6, RZ, RZ, UR7 ;  /* 0x00000007ff067e24 */ /* 0x000fc8000f8e00ff */
[----:B------:R-:W-:-:S04]  /*18d0*/  IMAD R5, R5, 0x8, R6 ;  /* 0x0000000805057824 */ /* 0x000fc800078e0206 */
[----:B------:R0:W1:Y:S01]  /*18e0*/  SYNCS.PHASECHK.TRANS64.TRYWAIT P1, [R5+URZ], R4 ;  /* 0x00000004050075a7 */ /* 0x000062000802017f */
[----:B------:R-:W-:Y:S05]  /*18f0*/  @!P0 BRA `(.L_x_24) ;  /* 0x0000000000048947 */ /* 0x000fea0003800000 */
[----:B------:R-:W-:Y:S01]  /*1900*/  BPT.TRAP 0x1 ;  /* 0x000000040000795c */ /* 0x000fe20000300000 */
.L_x_24:
[----:B-1----:R-:W-:Y:S05]  /*1910*/  @P1 BRA `(.L_x_25) ;  /* 0x0000000000081947 */ /* 0x002fea0003800000 */
[----:B------:R-:W1:Y:S02]  /*1920*/  SYNCS.PHASECHK.TRANS64.TRYWAIT P1, [R5+URZ], R4 ;  /* 0x00000004050075a7 */ /* 0x000e64000802017f */
[----:B-1----:R-:W-:Y:S05]  /*1930*/  @!P1 BRA `(.L_x_26) ;  /* 0x0000004800009947 */ /* 0x002fea0003800000 */
.L_x_25:
[----:B------:R-:W-:Y:S01]  /*1940*/  ULEA UR7, UR6, UR4, 0xa ;  /* 0x0000000406077291 */ /* 0x000fe2000f8e503f */
[----:B------:R-:W-:Y:S01]  /*1950*/  WARPGROUP.ARRIVE ;  /* 0x00000000000079c5 */ /* 0x000fe20000000000 */
[----:B------:R-:W-:Y:S01]  /*1960*/  ULEA UR12, UR6, UR5, 0x9 ;  /* 0x00000005060c7291 */ /* 0x000fe2000f8e483f */
[----:B------:R-:W-:Y:S01]  /*1970*/  UMOV UR9, 0x40000040 ;  /* 0x4000004000097882 */ /* 0x000fe20000000000 */
[----:B------:R-:W-:-:S03]  /*1980*/  UMOV UR11, 0x40000040 ;  /* 0x40000040000b7882 */ /* 0x000fc60000000000 */
[----:B------:R-:W-:Y:S02]  /*1990*/  UMOV UR8, UR7 ;  /* 0x0000000700087c82 */ /* 0x000fe40008000000 */
[----:B------:R-:W-:Y:S02]  /*19a0*/  UMOV UR10, UR12 ;  /* 0x0000000c000a7c82 */ /* 0x000fe40008000000 */
[----:B------:R-:W-:Y:S01]  /*19b0*/  HGMMA.64x64x16.F32 R24, gdesc[UR8], R24, gsb0 ;  /* 0x00e00000081879f0 */ /* 0x000fe20008000818 */
        /* <DEDUP_REMOVED lines=23> */
[----:B------:R-:W-:Y:S01]  /*1b30*/  BPT.TRAP 0x1 ;  /* 0x000000040000795c */ /* 0x000fe20000300000 */
.L_x_27:
[----:B------:R-:W-:-:S13]  /*1b40*/  ISETP.NE.AND P1, PT, R23, RZ, PT ;  /* 0x000000ff1700720c */ /* 0x000fda0003f25270 */
[----:B01----:R-:W-:-:S04]  /*1b50*/  @P1 IMAD R4, R3, 0x8, R6 ;  /* 0x0000000803041824 */ /* 0x003fc800078e0206 */
[----:B------:R-:W-:-:S05]  /*1b60*/  @P1 VIADD R5, R4, 0x28 ;  /* 0x0000002804051836 */ /* 0x000fca0000000000 */
[----:B------:R-:W-:-:S04]  /*1b70*/  @P1 PRMT R5, R22, 0x654, R5 ;  /* 0x0000065416051816 */ /* 0x000fc80000000005 */
[----:B------:R0:W-:Y:S01]  /*1b80*/  @P1 SYNCS.ARRIVE.TRANS64.RED.A1T0 RZ, [R5+URZ], RZ ;  /* 0x000000ff05ff19a7 */ /* 0x0001e2000810043f */
[----:B------:R-:W-:-:S13]  /*1b90*/  ISETP.GT.U32.AND P1, PT, R19, 0x1, PT ;  /* 0x000000011300780c */ /* 0x000fda0003f24070 */
[----:B0-----:R-:W-:Y:S05]  /*1ba0*/  @P1 BRA `(.L_x_28) ;  /* 0x0000000000041947 */ /* 0x001fea0003800000 */
[----:B------:R-:W-:Y:S01]  /*1bb0*/  BPT.TRAP 0x1 ;  /* 0x000000040000795c */ /* 0x000fe20000300000 */
.L_x_28:
[----:B------:R-:W-:Y:S01]  /*1bc0*/  UIADD3 UR6, UR6, 0x1, URZ ;  /* 0x0000000106067890 */ /* 0x000fe2000fffe03f */
[C---:B------:R-:W-:Y:S01]  /*1bd0*/  ISETP.GT.AND P2, PT, R0.reuse, 0x1, PT ;  /* 0x000000010000780c */ /* 0x040fe20003f44270 */
[----:B------:R-:W-:Y:S02]  /*1be0*/  VIADD R3, R3, 0x1 ;  /* 0x0000000103037836 */ /* 0x000fe40000000000 */
[----:B------:R-:W-:Y:S01]  /*1bf0*/  UISETP.NE.AND UP0, UPT, UR6, 0x5, UPT ;  /* 0x000000050600788c */ /* 0x000fe2000bf05270 */
[----:B------:R-:W-:Y:S02]  /*1c00*/  VIADD R0, R0, 0xffffffff ;  /* 0xffffffff00007836 */ /* 0x000fe40000000000 */
[C---:B------:R-:W-:Y:S01]  /*1c10*/  ISETP.NE.AND P1, PT, R3.reuse, 0x5, PT ;  /* 0x000000050300780c */ /* 0x040fe20003f25270 */
[----:B------:R-:W-:Y:S02]  /*1c20*/  USEL UR7, URZ, 0x1, UP0 ;  /* 0x000000013f077887 */ /* 0x000fe40008000000 */
[----:B------:R-:W-:Y:S01]  /*1c30*/  USEL UR6, UR6, URZ, UP0 ;  /* 0x0000003f06067287 */ /* 0x000fe20008000000 */
[----:B------:R-:W-:-:S03]  /*1c40*/  SEL R3, R3, RZ, P1 ;  /* 0x000000ff03037207 */ /* 0x000fc60000800000 */
[----:B------:R-:W-:Y:S01]  /*1c50*/  LOP3.LUT R7, R7, UR7, RZ, 0x3c, !PT ;  /* 0x0000000707077c12 */ /* 0x000fe2000f8e3cff */
[----:B------:R-:W-:Y:S07]  /*1c60*/  @P2 BRA `(.L_x_29) ;  /* 0xfffffff800f82947 */ /* 0x000fee000383ffff */
.L_x_22:
[----:B------:R-:W2:Y:S02]  /*1c70*/  LDC R0, c[0x0][0x28c] ;  /* 0x0000a300ff007b82 */ /* 0x000ea40000000800 */
[----:B--2---:R-:W-:-:S13]  /*1c80*/  ISETP.GE.AND P1, PT, R0, 0x1, PT ;  /* 0x000000010000780c */ /* 0x004fda0003f26270 */
[----:B------:R-:W-:Y:S05]  /*1c90*/  @!P1 BRA `(.L_x_30) ;  /* 0x0000000000509947 */ /* 0x000fea0003800000 */
[----:B------:R-:W-:Y:S05]  /*1ca0*/  @!P0 BRA `(.L_x_31) ;  /* 0x0000000000048947 */ /* 0x000fea0003800000 */
[----:B------:R-:W-:Y:S01]  /*1cb0*/  BPT.TRAP 0x1 ;  /* 0x000000040000795c */ /* 0x000fe20000300000 */
.L_x_31:
[----:B------:R-:W-:Y:S01]  /*1cc0*/  ISETP.NE.AND P0, PT, R23, RZ, PT ;  /* 0x000000ff1700720c */ /* 0x000fe20003f05270 */
[----:B------:R-:W-:Y:S01]  /*1cd0*/  BSSY B0, `(.L_x_32) ;  /* 0x000000e000007945 */ /* 0x000fe20003800000 */
[----:B------:R-:W-:-:S11]  /*1ce0*/  ISETP.GT.U32.AND P1, PT, R19, 0x1, PT ;  /* 0x000000011300780c */ /* 0x000fd60003f24070 */
[----:B------:R-:W-:Y:S05]  /*1cf0*/  @!P0 BRA `(.L_x_33) ;  /* 0x00000000002c8947 */ /* 0x000fea0003800000 */
[----:B------:R-:W-:-:S04]  /*1d00*/  UISETP.LT.AND UP0, UPT, UR40, 0x1, UPT ;  /* 0x000000012800788c */ /* 0x000fc8000bf01270 */
[----:B------:R-:W-:-:S04]  /*1d10*/  USEL UR6, UR40, 0x1, UP0 ;  /* 0x0000000128067887 */ /* 0x000fc80008000000 */
[----:B------:R-:W-:-:S04]  /*1d20*/  UIADD3 UR6, UR39, UR40, -UR6 ;  /* 0x0000002827067290 */ /* 0x000fc8000fffe806 */
[----:B------:R-:W-:-:S04]  /*1d30*/  UIMAD.WIDE.U32 UR4, UR6, -0x33333333, URZ ;  /* 0xcccccccd060478a5 */ /* 0x000fc8000f8e003f */
[----:B------:R-:W-:-:S04]  /*1d40*/  USHF.R.U32.HI UR4, URZ, 0x2, UR5 ;  /* 0x000000023f047899 */ /* 0x000fc80008011605 */
[----:B------:R-:W-:-:S06]  /*1d50*/  UIMAD UR6, UR4, -0x5, UR6 ;  /* 0xfffffffb040678a4 */ /* 0x000fcc000f8e0206 */
[----:B------:R-:W-:-:S04]  /*1d60*/  IMAD.U32 R3, RZ, RZ, UR6 ;  /* 0x00000006ff037e24 */ /* 0x000fc8000f8e00ff */
[----:B------:R-:W-:-:S04]  /*1d70*/  IMAD R0, R3, 0x8, R6 ;  /* 0x0000000803007824 */ /* 0x000fc800078e0206 */
[----:B------:R-:W-:-:S05]  /*1d80*/  VIADD R3, R0, 0x28 ;  /* 0x0000002800037836 */ /* 0x000fca0000000000 */
[----:B------:R-:W-:-:S04]  /*1d90*/  PRMT R3, R22, 0x654, R3 ;  /* 0x0000065416037816 */ /* 0x000fc80000000003 */
[----:B------:R2:W-:Y:S03]  /*1da0*/  SYNCS.ARRIVE.TRANS64.RED.A1T0 RZ, [R3+URZ], RZ ;  /* 0x000000ff03ff79a7 */ /* 0x0005e6000810043f */
.L_x_33:
[----:B------:R-:W-:Y:S05]  /*1db0*/  BSYNC B0 ;  /* 0x0000000000007941 */ /* 0x000fea0003800000 */
.L_x_32:
[----:B------:R-:W-:Y:S05]  /*1dc0*/  @P1 BRA `(.L_x_30) ;  /* 0x0000000000041947 */ /* 0x000fea0003800000 */
[----:B------:R-:W-:Y:S01]  /*1dd0*/  BPT.TRAP 0x1 ;  /* 0x000000040000795c */ /* 0x000fe20000300000 */
.L_x_30:
[----:B------:R-:W3:Y:S01]  /*1de0*/  LDC R6, c[0x0][0x288] ;  /* 0x0000a200ff067b82 */ /* 0x000ee20000000800 */
[--C-:B------:R-:W-:Y:S01]  /*1df0*/  SHF.R.U32.HI R0, RZ, 0x2, R18.reuse ;  /* 0x00000002ff007819 */ /* 0x100fe20000011612 */
[----:B------:R-:W-:Y:S01]  /*1e00*/  IMAD.SHL.U32 R61, R61, 0x40, RZ ;  /* 0x000000403d3d7824 */ /* 0x000fe200078e00ff */
[----:B01----:R-:W-:Y:S01]  /*1e10*/  SHF.R.U32.HI R5, RZ, 0x7, R18 ;  /* 0x00000007ff057819 */ /* 0x003fe20000011612 */
[----:B------:R-:W-:Y:S01]  /*1e20*/  UIADD3 UR39, UR40, UR39, URZ ;  /* 0x0000002728277290 */ /* 0x000fe2000fffe03f */
[----:B--2---:R-:W-:Y:S01]  /*1e30*/  LOP3.LUT R3, R0, 0x7, RZ, 0xc0, !PT ;  /* 0x0000000700037812 */ /* 0x004fe200078ec0ff */
[C---:B------:R-:W-:Y:S01]  /*1e40*/  IMAD.SHL.U32 R10, R18.reuse, 0x2, RZ ;  /* 0x00000002120a7824 */ /* 0x040fe200078e00ff */
[----:B------:R-:W-:Y:S01]  /*1e50*/  LOP3.LUT R0, R5, 0x1, RZ, 0xc0, !PT ;  /* 0x0000000105007812 */ /* 0x000fe200078ec0ff */
[----:B------:R-:W-:Y:S01]  /*1e60*/  UISETP.GT.U32.AND UP0, UPT, UR39, 0x4, UPT ;  /* 0x000000042700788c */ /* 0x000fe2000bf04070 */
[C---:B------:R-:W-:Y:S01]  /*1e70*/  LOP3.LUT R5, R18.reuse, 0x3, RZ, 0xc0, !PT ;  /* 0x0000000312057812 */ /* 0x040fe200078ec0ff */
[----:B------:R-:W-:Y:S01]  /*1e80*/  ULDC UR7, c[0x0][0x284] ;  /* 0x0000a10000077ab9 */ /* 0x000fe20000000800 */
[----:B------:R-:W-:Y:S01]  /*1e90*/  LOP3.LUT R4, R18, 0x60, RZ, 0xc0, !PT ;  /* 0x0000006012047812 */ /* 0x000fe200078ec0ff */
[----:B------:R-:W-:Y:S01]  /*1ea0*/  IMAD.SHL.U32 R8, R0, 0x40, RZ ;  /* 0x0000004000087824 */ /* 0x000fe200078e00ff */
[----:B------:R-:W-:Y:S01]  /*1eb0*/  UISETP.LT.U32.AND UP0, UPT, UR40, 0x5, UP0 ;  /* 0x000000052800788c */ /* 0x000fe20008701070 */
[----:B------:R-:W-:Y:S01]  /*1ec0*/  SHF.R.S32.HI R15, RZ, 0x1f, R59 ;  /* 0x0000001fff0f7819 */ /* 0x000fe2000001143b */
[----:B------:R-:W-:Y:S01]  /*1ed0*/  UISETP.GE.U32.AND UP1, UPT, UR40, 0x5, UPT ;  /* 0x000000052800788c */ /* 0x000fe2000bf26070 */
[----:B------:R-:W-:Y:S01]  /*1ee0*/  SHF.R.U32.HI R4, RZ, 0x1, R4 ;  /* 0x00000001ff047819 */ /* 0x000fe20000011604 */
[----:B------:R-:W-:Y:S01]  /*1ef0*/  ULDC.64 UR8, c[0x0][0x5d0] ;  /* 0x0001740000087ab9 */ /* 0x000fe20000000a00 */
[C---:B------:R-:W-:Y:S01]  /*1f00*/  LOP3.LUT R10, R61.reuse, 0x6, R10, 0xf8, !PT ;  /* 0x000000063d0a7812 */ /* 0x040fe200078ef80a */
[----:B------:R-:W-:Y:S01]  /*1f10*/  UIMAD.WIDE.U32 UR4, UR39, -0x33333333, URZ ;  /* 0xcccccccd270478a5 */ /* 0x000fe2000f8e003f */
[--C-:B------:R-:W-:Y:S01]  /*1f20*/  IADD3 R7, RZ, -R4, -R3.reuse ;  /* 0x80000004ff077210 */ /* 0x100fe20007ffe803 */
[----:B------:R-:W-:Y:S01]  /*1f30*/  USEL UR6, URZ, 0x1, !UP0 ;  /* 0x000000013f067887 */ /* 0x000fe2000c000000 */
[----:B------:R-:W-:Y:S01]  /*1f40*/  LOP3.LUT R3, R8, 0x40, R3, 0xe2, !PT ;  /* 0x0000004008037812 */ /* 0x000fe200078ee203 */
[C---:B------:R-:W-:Y:S01]  /*1f50*/  IMAD.WIDE R8, R60.reuse, 0x80, RZ ;  /* 0x000000803c087825 */ /* 0x040fe200078e02ff */
[----:B---3--:R-:W-:Y:S01]  /*1f60*/  ISETP.GE.AND P0, PT, R61, R6, PT ;  /* 0x000000063d00720c */ /* 0x008fe20003f06270 */
[----:B------:R-:W-:Y:S01]  /*1f70*/  USHF.R.U32.HI UR4, URZ, 0x2, UR5 ;  /* 0x000000023f047899 */ /* 0x000fe20008011605 */
[----:B------:R-:W-:Y:S01]  /*1f80*/  SHF.R.S32.HI R11, RZ, 0x1f, R10 ;  /* 0x0000001fff0b7819 */ /* 0x000fe2000001140a */
[----:B------:R-:W-:Y:S01]  /*1f90*/  IMAD R12, R5, -0x2, R6 ;  /* 0xfffffffe050c7824 */ /* 0x000fe200078e0206 */
[----:B------:R-:W-:Y:S01]  /*1fa0*/  ULOP3.LUT UR38, UR38, UR6, URZ, 0x3c, !UPT ;  /* 0x0000000626267292 */ /* 0x000fe2000f8e3c3f */
[----:B------:R-:W-:Y:S01]  /*1fb0*/  IMAD.SHL.U32 R5, R60, 0x80, RZ ;  /* 0x000000803c057824 */ /* 0x000fe200078e00ff */
[----:B------:R-:W-:Y:S01]  /*1fc0*/  LOP3.LUT R73, R8, R3, R4, 0xfe, !PT ;  /* 0x0000000308497212 */ /* 0x000fe200078efe04 */
[----:B------:R-:W-:Y:S01]  /*1fd0*/  IMAD R6, R15, UR8, RZ ;  /* 0x000000080f067c24 */ /* 0x000fe2000f8e02ff */
[----:B------:R-:W-:Y:S01]  /*1fe0*/  UIMAD UR39, UR4, -0x5, UR39 ;  /* 0xfffffffb042778a4 */ /* 0x000fe2000f8e0227 */
[----:B------:R-:W-:Y:S01]  /*1ff0*/  IMAD R0, R0, -0x40, R7 ;  /* 0xffffffc000007824 */ /* 0x000fe200078e0207 */
[----:B------:R-:W-:Y:S01]  /*2000*/  ISETP.GE.OR P0, PT, R5, UR7, P0 ;  /* 0x0000000705007c0c */ /* 0x000fe20008706670 */
[C---:B------:R-:W-:Y:S01]  /*2010*/  IMAD R13, R59.reuse, UR9, R6 ;  /* 0x000000093b0d7c24 */ /* 0x040fe2000f8e0206 */
[----:B------:R-:W-:Y:S01]  /*2020*/  @UP1 ULOP3.LUT UR38, UR38, 0x1, UR4, 0x78, !UPT ;  /* 0x0000000126261892 */ /* 0x000fe2000f8e7804 */
[----:B------:R-:W-:Y:S01]  /*2030*/  IMAD.WIDE.U32 R6, R59, UR8, R10 ;  /* 0x000000083b067c25 */ /* 0x000fe2000f8e000a */
[----:B------:R-:W-:-:S03]  /*2040*/  IADD3 R3, -R5, UR7, R0 ;  /* 0x0000000705037c10 */ /* 0x000fc6000fffe100 */
[----:B------:R-:W-:Y:S02]  /*2050*/  IMAD.IADD R7, R7, 0x1, R13 ;  /* 0x0000000107077824 */ /* 0x000fe400078e020d */
[----:B------:R-:W-:Y:S02]  /*2060*/  IMAD.IADD R4, R12, 0x1, -R61 ;  /* 0x000000010c047824 */ /* 0x000fe400078e0a3d */
[----:B------:R-:W-:Y:S02]  /*2070*/  IMAD.MOV.U32 R0, RZ, RZ, -0x1 ;  /* 0xffffffffff007424 */ /* 0x000fe400078e00ff */
[----:B------:R-:W-:Y:S05]  /*2080*/  @P0 BRA `(.L_x_34) ;  /* 0x0000002000a40947 */ /* 0x000fea0003800000 */
[----:B------:R-:W0:Y:S01]  /*2090*/  LDC.64 R66, c[0x0][0x5c8] ;  /* 0x00017200ff427b82 */ /* 0x000e220000000a00 */
[----:B-----5:R-:W-:Y:S01]  /*20a0*/  FSETP.NEU.AND P0, PT, R57, RZ, PT ;  /* 0x000000ff3900720b */ /* 0x020fe20003f0d000 */
[----:B------:R-:W-:Y:S01]  /*20b0*/  BSSY B0, `(.L_x_34) ;  /* 0x0000226000007945 */ /* 0x000fe20003800000 */
[----:B------:R-:W-:-:S04]  /*20c0*/  ISETP.GT.AND P2, PT, R4, RZ, PT ;  /* 0x000000ff0400720c */ /* 0x000fc80003f44270 */
[----:B------:R-:W-:Y:S01]  /*20d0*/  ISETP.GT.AND P1, PT, R3, RZ, P2 ;  /* 0x000000ff0300720c */ /* 0x000fe20001724270 */
[-C--:B0-----:R-:W-:Y:S02]  /*20e0*/  IMAD R12, R9, R66.reuse, RZ ;  /* 0x00000042090c7224 */ /* 0x081fe400078e02ff */
[----:B------:R-:W-:-:S04]  /*20f0*/  IMAD.WIDE.U32 R60, R73, R66, R6 ;  /* 0x00000042493c7225 */ /* 0x000fc800078e0006 */
[----:B------:R-:W-:-:S04]  /*2100*/  IMAD R5, R73, R67, R12 ;  /* 0x0000004349057224 */ /* 0x000fc800078e020c */
[----:B------:R-:W-:Y:S01]  /*2110*/  IMAD.IADD R75, R61, 0x1, R5 ;  /* 0x000000013d4b7824 */ /* 0x000fe200078e0205 */
[----:B------:R-:W-:Y:S06]  /*2120*/  @!P0 BRA `(.L_x_35) ;  /* 0x0000001400e88947 */ /* 0x000fec0003800000 */
[----:B------:R-:W0:Y:S01]  /*2130*/  LDC.64 R64, c[0x0][0x5b8] ;  /* 0x00016e00ff407b82 */ /* 0x000e220000000a00 */
[----:B------:R-:W-:-:S07]  /*2140*/  ULDC.64 UR4, c[0x0][0x5c0] ;  /* 0x0001700000047ab9 */ /* 0x000fce0000000a00 */
[----:B------:R-:W1:Y:S08]  /*2150*/  LDC.64 R68, c[0x0][0x5b0] ;  /* 0x00016c00ff447b82 */ /* 0x000e700000000a00 */
[----:B------:R-:W2:Y:S01]  /*2160*/  LDC.64 R70, c[0x0][0x5a8] ;  /* 0x00016a00ff467b82 */ /* 0x000ea20000000a00 */
[-C--:B0-----:R-:W-:Y:S02]  /*2170*/  IMAD R6, R15, R64.reuse, RZ ;  /* 0x000000400f067224 */ /* 0x081fe400078e02ff */
[----:B------:R-:W-:-:S04]  /*2180*/  IMAD.WIDE.U32 R62, R59, R64, R10 ;  /* 0x000000403b3e7225 */ /* 0x000fc800078e000a */
[----:B------:R-:W-:Y:S02]  /*2190*/  IMAD R61, R59, R65, R6 ;  /* 0x000000413b3d7224 */ /* 0x000fe400078e0206 */
[-C--:B-1----:R-:W-:Y:S02]  /*21a0*/  IMAD R8, R9, R68.reuse, RZ ;  /* 0x0000004409087224 */ /* 0x082fe400078e02ff */
[----:B------:R-:W-:Y:S02]  /*21b0*/  IMAD.IADD R13, R63, 0x1, R61 ;  /* 0x000000013f0d7824 */ /* 0x000fe400078e023d */
[----:B------:R-:W-:Y:S02]  /*21c0*/  IMAD.MOV.U32 R12, RZ, RZ, R62 ;  /* 0x000000ffff0c7224 */ /* 0x000fe400078e003e */
[C---:B------:R-:W-:Y:S02]  /*21d0*/  IMAD R65, R73.reuse, R69, R8 ;  /* 0x0000004549417224 */ /* 0x040fe400078e0208 */
[----:B------:R-:W-:-:S04]  /*21e0*/  IMAD.WIDE.U32 R6, R73, R68, R12 ;  /* 0x0000004449067225 */ /* 0x000fc800078e000c */
[----:B------:R-:W-:Y:S01]  /*21f0*/  IMAD.IADD R5, R7, 0x1, R65 ;  /* 0x0000000107057824 */ /* 0x000fe200078e0241 */
[----:B--2---:R-:W-:-:S04]  /*2200*/  LEA R14, P0, R6, R70, 0x1 ;  /* 0x00000046060e7211 */ /* 0x004fc800078008ff */
[----:B------:R-:W-:-:S05]  /*2210*/  LEA.HI.X R15, R6, R71, R5, 0x1, P0 ;  /* 0x00000047060f7211 */ /* 0x000fca00000f0c05 */
[----:B------:R0:W2:Y:S01]  /*2220*/  @P1 LDG.E.LTC128B.U16 R5, desc[UR36][R14.64] ;  /* 0x000000240e051981 */ /* 0x0000a2000c1e1520 */
[----:B------:R-:W-:Y:S01]  /*2230*/  IMAD.WIDE.U32 R6, R73, R68, R10 ;  /* 0x0000004449067225 */ /* 0x000fe200078e000a */
[----:B------:R-:W-:Y:S03]  /*2240*/  BSSY B1, `(.L_x_36) ;  /* 0x0000013000017945 */ /* 0x000fe60003800000 */
[----:B------:R-:W-:Y:S02]  /*2250*/  IMAD.IADD R7, R65, 0x1, R7 ;  /* 0x0000000141077824 */ /* 0x000fe400078e0207 */
[----:B------:R-:W-:Y:S01]  /*2260*/  IMAD.WIDE.U32 R20, R59, R64, R6 ;  /* 0x000000403b147225 */ /* 0x000fe200078e0006 */
[----:B0-----:R-:W-:-:S03]  /*2270*/  SHF.L.U64.HI R15, R68, 0x3, R69 ;  /* 0x00000003440f7819 */ /* 0x001fc60000010245 */
[----:B------:R-:W-:Y:S01]  /*2280*/  IMAD.IADD R7, R61, 0x1, R21 ;  /* 0x000000013d077824 */ /* 0x000fe200078e0215 */
[----:B------:R-:W-:Y:S01]  /*2290*/  LEA R6, P4, R20, R70, 0x1 ;  /* 0x0000004614067211 */ /* 0x000fe200078808ff */
[----:B------:R-:W-:-:S03]  /*22a0*/  IMAD.SHL.U32 R14, R68, 0x8, RZ ;  /* 0x00000008440e7824 */ /* 0x000fc600078e00ff */
[----:B------:R-:W-:Y:S01]  /*22b0*/  LEA.HI.X R7, R20, R71, R7, 0x1, P4 ;  /* 0x0000004714077211 */ /* 0x000fe200020f0c07 */
[----:B--2---:R-:W-:-:S05]  /*22c0*/  HADD2.F32 R8, -RZ, R5.H0_H0 ;  /* 0x20000005ff087230 */ /* 0x004fca0000004100 */
[----:B------:R-:W-:Y:S01]  /*22d0*/  FMUL R9, R8, R57 ;  /* 0x0000003908097220 */ /* 0x000fe20000400000 */
[----:B------:R-:W-:-:S03]  /*22e0*/  LEA R8, P0, R60, UR4, 0x1 ;  /* 0x000000043c087c11 */ /* 0x000fc6000f8008ff */
[----:B------:R-:W-:Y:S01]  /*22f0*/  FFMA R24, R24, R56, R9 ;  /* 0x0000003818187223 */ /* 0x000fe20000000009 */
[----:B------:R-:W-:Y:S02]  /*2300*/  LEA.HI.X R9, R60, UR5, R75, 0x1, P0 ;  /* 0x000000053c097c11 */ /* 0x000fe400080f0c4b */
[----:B------:R-:W-:Y:S02]  /*2310*/  ISETP.GT.AND P0, PT, R4, 0x1, PT ;  /* 0x000000010400780c */ /* 0x000fe40003f04270 */
[----:B------:R-:W-:Y:S02]  /*2320*/  F2FP.F16.F32.PACK_AB R24, RZ, R24 ;  /* 0x00000018ff18723e */ /* 0x000fe400000000ff */
[----:B------:R-:W-:-:S03]  /*2330*/  ISETP.GT.AND P3, PT, R3, RZ, P0 ;  /* 0x000000ff0300720c */ /* 0x000fc60000764270 */
[----:B------:R0:W-:Y:S10]  /*2340*/  @P1 STG.E.U16 desc[UR36][R8.64], R24 ;  /* 0x0000001808001986 */ /* 0x0001f4000c101524 */
[----:B------:R-:W-:Y:S05]  /*2350*/  @!P3 BRA `(.L_x_37) ;  /* 0x000000000004b947 */ /* 0x000fea0003800000 */
[----:B------:R1:W5:Y:S02]  /*2360*/  LDG.E.LTC128B.U16 R5, desc[UR36][R6.64+0x2] ;  /* 0x0000022406057981 */ /* 0x000364000c1e1520 */
.L_x_37:
[----:B------:R-:W-:Y:S05]  /*2370*/  BSYNC B1 ;  /* 0x0000000000017941 */ /* 0x000fea0003800000 */
.L_x_36:
[----:B-----5:R-:W-:Y:S01]  /*2380*/  HADD2.F32 R12, -RZ, R5.H0_H0 ;  /* 0x20000005ff0c7230 */ /* 0x020fe20000004100 */
[----:B------:R-:W-:Y:S01]  /*2390*/  ISETP.GT.AND P2, PT, R3, 0x8, P2 ;  /* 0x000000080300780c */ /* 0x000fe20001744270 */
[----:B------:R-:W-:Y:S01]  /*23a0*/  IMAD.WIDE.U32 R20, R73, R68, R14 ;  /* 0x0000004449147225 */ /* 0x000fe200078e000e */
[----:B0-----:R-:W-:-:S03]  /*23b0*/  PRMT R24, R5, 0x7610, R24 ;  /* 0x0000761005187816 */ /* 0x001fc60000000018 */
[----:B------:R-:W-:Y:S01]  /*23c0*/  FMUL R12, R12, R57 ;  /* 0x000000390c0c7220 */ /* 0x000fe20000400000 */
[----:B------:R-:W-:Y:S01]  /*23d0*/  IMAD.IADD R65, R65, 0x1, R21 ;  /* 0x0000000141417824 */ /* 0x000fe200078e0215 */
[----:B------:R-:W-:Y:S02]  /*23e0*/  IADD3 R62, P1, R62, R20, RZ ;  /* 0x000000143e3e7210 */ /* 0x000fe40007f3e0ff */
[----:B------:R-:W-:-:S03]  /*23f0*/  FFMA R12, R25, R56, R12 ;  /* 0x00000038190c7223 */ /* 0x000fc6000000000c */
[----:B------:R-:W-:Y:S01]  /*2400*/  IMAD.X R13, R65, 0x1, R13, P1 ;  /* 0x00000001410d7824 */ /* 0x000fe200008e060d */
[C---:B------:R-:W-:Y:S02]  /*2410*/  LEA R14, P1, R62.reuse, R70, 0x1 ;  /* 0x000000463e0e7211 */ /* 0x040fe400078208ff */
[----:B------:R-:W-:Y:S02]  /*2420*/  F2FP.F16.F32.PACK_AB R12, RZ, R12 ;  /* 0x0000000cff0c723e */ /* 0x000fe400000000ff */
[----:B------:R-:W-:Y:S02]  /*2430*/  LEA.HI.X R15, R62, R71, R13, 0x1, P1 ;  /* 0x000000473e0f7211 */ /* 0x000fe400008f0c0d */
[----:B------:R-:W-:-:S05]  /*2440*/  PRMT R21, R12, 0x7610, R21 ;  /* 0x000076100c157816 */ /* 0x000fca0000000015 */
[----:B------:R0:W-:Y:S04]  /*2450*/  @P3 STG.E.U16 desc[UR36][R8.64+0x2], R21 ;  /* 0x0000021508003986 */ /* 0x0001e8000c101524 */
[----:B------:R-:W2:Y:S01]  /*2460*/  @P2 LDG.E.LTC128B.U16 R24, desc[UR36][R14.64] ;  /* 0x000000240e182981 */ /* 0x000ea2000c1e1520 */
[----:B------:R-:W-:Y:S01]  /*2470*/  IADD3 R20, P1, R10, R20, RZ ;  /* 0x000000140a147210 */ /* 0x000fe20007f3e0ff */
[----:B------:R-:W-:Y:S01]  /*2480*/  BSSY B1, `(.L_x_38) ;  /* 0x0000011000017945 */ /* 0x000fe20003800000 */
[C---:B------:R-:W-:Y:S02]  /*2490*/  SHF.L.U64.HI R13, R66.reuse, 0x4, R67 ;  /* 0x00000004420d7819 */ /* 0x040fe40000010243 */
[----:B------:R-:W-:Y:S01]  /*24a0*/  ISETP.GT.AND P0, PT, R3, 0x8, P0 ;  /* 0x000000080300780c */ /* 0x000fe20000704270 */
[----:B0-----:R-:W-:Y:S01]  /*24b0*/  IMAD.X R21, R11, 0x1, R65, P1 ;  /* 0x000000010b157824 */ /* 0x001fe200008e0641 */
[----:B------:R-:W-:Y:S01]  /*24c0*/  LEA R12, P1, R66, R8, 0x4 ;  /* 0x00000008420c7211 */ /* 0x000fe200078220ff */
[----:B------:R-:W-:-:S04]  /*24d0*/  IMAD.WIDE.U32 R20, R59, R64, R20 ;  /* 0x000000403b147225 */ /* 0x000fc800078e0014 */
[----:B------:R-:W-:Y:S02]  /*24e0*/  IMAD.X R13, R13, 0x1, R9, P1 ;  /* 0x000000010d0d7824 */ /* 0x000fe400008e0609 */
[----:B------:R-:W-:Y:S02]  /*24f0*/  IMAD.IADD R11, R61, 0x1, R21 ;  /* 0x000000013d0b7824 */ /* 0x000fe400078e0215 */
[----:B--2---:R-:W-:-:S05]  /*2500*/  HADD2.F32 R10, -RZ, R24.H0_H0 ;  /* 0x20000018ff0a7230 */ /* 0x004fca0000004100 */
[----:B------:R-:W-:Y:S01]  /*2510*/  FMUL R5, R10, R57 ;  /* 0x000000390a057220 */ /* 0x000fe20000400000 */
[----:B------:R-:W-:-:S03]  /*2520*/  LEA R10, P3, R20, R70, 0x1 ;  /* 0x00000046140a7211 */ /* 0x000fc600078608ff */
[----:B------:R-:W-:Y:S01]  /*2530*/  FFMA R5, R26, R56, R5 ;  /* 0x000000381a057223 */ /* 0x000fe20000000005 */
[----:B------:R-:W-:-:S04]  /*2540*/  LEA.HI.X R11, R20, R71, R11, 0x1, P3 ;  /* 0x00000047140b7211 */ /* 0x000fc800018f0c0b */
[----:B------:R-:W-:-:S05]  /*2550*/  F2FP.F16.F32.PACK_AB R5, RZ, R5 ;  /* 0x00000005ff05723e */ /* 0x000fca00000000ff */
[----:B------:R0:W-:Y:S01]  /*2560*/  @P2 STG.E.U16 desc[UR36][R12.64], R5 ;  /* 0x000000050c002986 */ /* 0x0001e2000c101524 */
[----:B------:R-:W-:Y:S05]  /*2570*/  @!P0 BRA `(.L_x_39) ;  /* 0x0000000000048947 */ /* 0x000fea0003800000 */
[----:B------:R2:W5:Y:S02]  /*2580*/  LDG.E.LTC128B.U16 R24, desc[UR36][R10.64+0x2] ;  /* 0x000002240a187981 */ /* 0x000564000c1e1520 */
.L_x_39:
[----:B------:R-:W-:Y:S05]  /*2590*/  BSYNC B1 ;  /* 0x0000000000017941 */ /* 0x000fea0003800000 */
.L_x_38:
[----:B-----5:R-:W-:Y:S01]  /*25a0*/  HADD2.F32 R14, -RZ, R24.H0_H0 ;  /* 0x20000018ff0e7230 */ /* 0x020fe20000004100 */
[----:B------:R-:W-:Y:S01]  /*25b0*/  ISETP.GT.AND P1, PT, R4, 0x8, PT ;  /* 0x000000080400780c */ /* 0x000fe20003f24270 */
[----:B------:R-:W-:Y:S03]  /*25c0*/  BSSY B1, `(.L_x_40) ;  /* 0x0000008000017945 */ /* 0x000fe60003800000 */
[----:B------:R-:W-:Y:S01]  /*25d0*/  FMUL R14, R14, R57 ;  /* 0x000000390e0e7220 */ /* 0x000fe20000400000 */
[----:B------:R-:W-:-:S03]  /*25e0*/  ISETP.GT.AND P2, PT, R3, RZ, P1 ;  /* 0x000000ff0300720c */ /* 0x000fc60000f44270 */
[----:B------:R-:W-:-:S05]  /*25f0*/  FFMA R14, R27, R56, R14 ;  /* 0x000000381b0e7223 */ /* 0x000fca000000000e */
[----:B------:R-:W-:-:S05]  /*2600*/  F2FP.F16.F32.PACK_AB R14, RZ, R14 ;  /* 0x0000000eff0e723e */ /* 0x000fca00000000ff */
[----:B------:R3:W-:Y:S01]  /*2610*/  @P0 STG.E.U16 desc[UR36][R12.64+0x2], R14 ;  /* 0x0000020e0c000986 */ /* 0x0007e2000c101524 */
[----:B------:R-:W-:Y:S05]  /*2620*/  @!P2 BRA `(.L_x_41) ;  /* 0x000000000004a947 */ /* 0x000fea0003800000 */
[----:B------:R4:W5:Y:S02]  /*2630*/  LDG.E.LTC128B.U16 R24, desc[UR36][R6.64+0x10] ;  /* 0x0000102406187981 */ /* 0x000964000c1e1520 */
.L_x_41:
[----:B------:R-:W-:Y:S05]  /*2640*/  BSYNC B1 ;  /* 0x0000000000017941 */ /* 0x000fea0003800000 */
.L_x_40:
[----:B---3-5:R-:W-:Y:S01]  /*2650*/  HADD2.F32 R14, -RZ, R24.H0_H0 ;  /* 0x20000018ff0e7230 */ /* 0x028fe20000004100 */
[----:B------:R-:W-:Y:S01]  /*2660*/  ISETP.GT.AND P0, PT, R4, 0x9, PT ;  /* 0x000000090400780c */ /* 0x000fe20003f04270 */
[----:B------:R-:W-:Y:S03]  /*2670*/  BSSY B1, `(.L_x_42) ;  /* 0x0000008000017945 */ /* 0x000fe60003800000 */
[----:B0-----:R-:W-:Y:S01]  /*2680*/  FMUL R5, R14, R57 ;  /* 0x000000390e057220 */ /* 0x001fe20000400000 */
[----:B------:R-:W-:-:S03]  /*2690*/  ISETP.GT.AND P3, PT, R3, RZ, P0 ;  /* 0x000000ff0300720c */ /* 0x000fc60000764270 */
[----:B------:R-:W-:-:S05]  /*26a0*/  FFMA R5, R28, R56, R5 ;  /* 0x000000381c057223 */ /* 0x000fca0000000005 */
[----:B------:R-:W-:-:S05]  /*26b0*/  F2FP.F16.F32.PACK_AB R5, RZ, R5 ;  /* 0x00000005ff05723e */ /* 0x000fca00000000ff */
[----:B------:R0:W-:Y:S01]  /*26c0*/  @P2 STG.E.U16 desc[UR36][R8.64+0x10], R5 ;  /* 0x0000100508002986 */ /* 0x0001e2000c101524 */
[----:B------:R-:W-:Y:S05]  /*26d0*/  @!P3 BRA `(.L_x_43) ;  /* 0x000000000004b947 */ /* 0x000fea0003800000 */
[----:B------:R3:W5:Y:S02]  /*26e0*/  LDG.E.LTC128B.U16 R24, desc[UR36][R6.64+0x12] ;  /* 0x0000122406187981 */ /* 0x000764000c1e1520 */
.L_x_43:
[----:B------:R-:W-:Y:S05]  /*26f0*/  BSYNC B1 ;  /* 0x0000000000017941 */ /* 0x000fea0003800000 */
.L_x_42:
[----:B-----5:R-:W-:Y:S01]  /*2700*/  HADD2.F32 R14, -RZ, R24.H0_H0 ;  /* 0x20000018ff0e7230 */ /* 0x020fe20000004100 */
[----:B------:R-:W-:Y:S01]  /*2710*/  ISETP.GT.AND P1, PT, R3, 0x8, P1 ;  /* 0x000000080300780c */ /* 0x000fe20000f24270 */
[----:B------:R-:W-:Y:S03]  /*2720*/  BSSY B1, `(.L_x_44) ;  /* 0x0000007000017945 */ /* 0x000fe60003800000 */
[----:B------:R-:W-:-:S04]  /*2730*/  FMUL R14, R14, R57 ;  /* 0x000000390e0e7220 */ /* 0x000fc80000400000 */
[----:B------:R-:W-:-:S05]  /*2740*/  FFMA R14, R29, R56, R14 ;  /* 0x000000381d0e7223 */ /* 0x000fca000000000e */
[----:B------:R-:W-:-:S05]  /*2750*/  F2FP.F16.F32.PACK_AB R14, RZ, R14 ;  /* 0x0000000eff0e723e */ /* 0x000fca00000000ff */
[----:B------:R0:W-:Y:S01]  /*2760*/  @P3 STG.E.U16 desc[UR36][R8.64+0x12], R14 ;  /* 0x0000120e08003986 */ /* 0x0001e2000c101524 */
[----:B------:R-:W-:Y:S05]  /*2770*/  @!P1 BRA `(.L_x_45) ;  /* 0x0000000000049947 */ /* 0x000fea0003800000 */
[----:B------:R0:W5:Y:S02]  /*2780*/  LDG.E.LTC128B.U16 R24, desc[UR36][R10.64+0x10] ;  /* 0x000010240a187981 */ /* 0x000164000c1e1520 */
.L_x_45:
[----:B------:R-:W-:Y:S05]  /*2790*/  BSYNC B1 ;  /* 0x0000000000017941 */ /* 0x000fea0003800000 */
.L_x_44:
[----:B0----5:R-:W-:Y:S01]  /*27a0*/  HADD2.F32 R14, -RZ, R24.H0_H0 ;  /* 0x20000018ff0e7230 */ /* 0x021fe20000004100 */
        /* <DEDUP_REMOVED lines=8> */
.L_x_47:
[----:B------:R-:W-:Y:S05]  /*2830*/  BSYNC B1 ;  /* 0x0000000000017941 */ /* 0x000fea0003800000 */
.L_x_46:
        /* <DEDUP_REMOVED lines=10> */
.L_x_49:
[----:B------:R-:W-:Y:S05]  /*28e0*/  BSYNC B1 ;  /* 0x0000000000017941 */ /* 0x000fea0003800000 */
.L_x_48:
[----:B0----5:R-:W-:Y:S01]  /*28f0*/  HADD2.F32 R14, -RZ, R24.H0_H0 ;  /* 0x20000018ff0e7230 */ /* 0x021fe20000004100 */
        /* <DEDUP_REMOVED lines=9> */
.L_x_51:
[----:B------:R-:W-:Y:S05]  /*2990*/  BSYNC B1 ;  /* 0x0000000000017941 */ /* 0x000fea0003800000 */
.L_x_50:
        /* <DEDUP_REMOVED lines=9> */
.L_x_53:
[----:B------:R-:W-:Y:S05]  /*2a30*/  BSYNC B1 ;  /* 0x0000000000017941 */ /* 0x000fea0003800000 */
.L_x_52:
        /* <DEDUP_REMOVED lines=9> */
.L_x_55:
[----:B------:R-:W-:Y:S05]  /*2ad0*/  BSYNC B1 ;  /* 0x0000000000017941 */ /* 0x000fea0003800000 */
.L_x_54:
        /* <DEDUP_REMOVED lines=10> */
.L_x_57:
[----:B------:R-:W-:Y:S05]  /*2b80*/  BSYNC B1 ;  /* 0x0000000000017941 */ /* 0x000fea0003800000 */
.L_x_56:
        /* <DEDUP_REMOVED lines=10> */
.L_x_59:
[----:B------:R-:W-:Y:S05]  /*2c30*/  BSYNC B1 ;  /* 0x0000000000017941 */ /* 0x000fea0003800000 */
.L_x_58:
        /* <DEDUP_REMOVED lines=9> */
.L_x_61:
[----:B------:R-:W-:Y:S05]  /*2cd0*/  BSYNC B1 ;  /* 0x0000000000017941 */ /* 0x000fea0003800000 */
.L_x_60:
        /* <DEDUP_REMOVED lines=9> */
.L_x_63:
[----:B------:R-:W-:Y:S05]  /*2d70*/  BSYNC B1 ;  /* 0x0000000000017941 */ /* 0x000fea0003800000 */
.L_x_62:
        /* <DEDUP_REMOVED lines=10> */
.L_x_65:
[----:B------:R-:W-:Y:S05]  /*2e20*/  BSYNC B1 ;  /* 0x0000000000017941 */ /* 0x000fea0003800000 */
.L_x_64:
        /* <DEDUP_REMOVED lines=10> */
.L_x_67:
[----:B------:R-:W-:Y:S05]  /*2ed0*/  BSYNC B1 ;  /* 0x0000000000017941 */ /* 0x000fea0003800000 */
.L_x_66:
        /* <DEDUP_REMOVED lines=9> */
.L_x_69:
[----:B------:R-:W-:Y:S05]  /*2f70*/  BSYNC B1 ;  /* 0x0000000000017941 */ /* 0x000fea0003800000 */
.L_x_68:
        /* <DEDUP_REMOVED lines=9> */
.L_x_71:
[----:B------:R-:W-:Y:S05]  /*3010*/  BSYNC B1 ;  /* 0x0000000000017941 */ /* 0x000fea0003800000 */
.L_x_70:
        /* <DEDUP_REMOVED lines=10> */
.L_x_73:
[----:B------:R-:W-:Y:S05]  /*30c0*/  BSYNC B1 ;  /* 0x0000000000017941 */ /* 0x000fea0003800000 */
.L_x_72:
        /* <DEDUP_REMOVED lines=10> */
.L_x_75:
[----:B------:R-:W-:Y:S05]  /*3170*/  BSYNC B1 ;  /* 0x0000000000017941 */ /* 0x000fea0003800000 */
.L_x_74:
        /* <DEDUP_REMOVED lines=9> */
.L_x_77:
[----:B------:R-:W-:Y:S05]  /*3210*/  BSYNC B1 ;  /* 0x0000000000017941 */ /* 0x000fea0003800000 */
.L_x_76:
        /* <DEDUP_REMOVED lines=9> */
.L_x_79:
[----:B------:R-:W-:Y:S05]  /*32b0*/  BSYNC B1 ;  /* 0x0000000000017941 */ /* 0x000fea0003800000 */
.L_x_78:
        /* <DEDUP_REMOVED lines=10> */
.L_x_81:
[----:B------:R-:W-:Y:S05]  /*3360*/  BSYNC B1 ;  /* 0x0000000000017941 */ /* 0x000fea0003800000 */
.L_x_80:
        /* <DEDUP_REMOVED lines=10> */
.L_x_83:
[----:B------:R-:W-:Y:S05]  /*3410*/  BSYNC B1 ;  /* 0x0000000000017941 */ /* 0x000fea0003800000 */
.L_x_82:
        /* <DEDUP_REMOVED lines=9> */
.L_x_85:
[----:B------:R-:W-:Y:S05]  /*34b0*/  BSYNC B1 ;  /* 0x0000000000017941 */ /* 0x000fea0003800000 */
.L_x_84:
        /* <DEDUP_REMOVED lines=9> */
.L_x_87:
[----:B------:R-:W-:Y:S05]  /*3550*/  BSYNC B1 ;  /* 0x0000000000017941 */ /* 0x000fea0003800000 */
.L_x_86:
        /* <DEDUP_REMOVED lines=10> */
.L_x_89:
[----:B------:R-:W-:Y:S05]  /*3600*/  BSYNC B1 ;  /* 0x0000000000017941 */ /* 0x000fea0003800000 */
.L_x_88:
[----:B0----5:R-:W-:Y:S01]  /*3610*/  HADD2.F32 R14, -RZ, R24.H0_H0 ;  /* 0x20000018ff0e7230 */ /* 0x021fe20000004100 */
[----:B------:R-:W-:Y:S01]  /*3620*/  ISETP.GT.AND P0, PT, R4, 0x39, PT ;  /* 0x000000390400780c */ /* 0x000fe20003f04270 */
[----:B------:R-:W-:Y:S01]  /*3630*/  @P2 IMAD.MOV.U32 R4, RZ, RZ, R8 ;  /* 0x000000ffff042224 */ /* 0x000fe200078e0008 */
[----:B------:R-:W-:Y:S02]  /*3640*/  BSSY B1, `(.L_x_90) ;  /* 0x000000a000017945 */ /* 0x000fe40003800000 */
[----:B------:R-:W-:Y:S01]  /*3650*/  FMUL R5, R14, R57 ;  /* 0x000000390e057220 */ /* 0x000fe20000400000 */
[----:B------:R-:W-:-:S03]  /*3660*/  ISETP.GT.AND P3, PT, R3, RZ, P0 ;  /* 0x000000ff0300720c */ /* 0x000fc60000764270 */
[----:B------:R-:W-:-:S05]  /*3670*/  FFMA R5, R52, R56, R5 ;  /* 0x0000003834057223 */ /* 0x000fca0000000005 */
[----:B------:R-:W-:-:S04]  /*3680*/  F2FP.F16.F32.PACK_AB R5, RZ, R5 ;  /* 0x00000005ff05723e */ /* 0x000fc800000000ff */
[----:B------:R-:W-:Y:S01]  /*3690*/  PRMT R14, R5, 0x7610, R14 ;  /* 0x00007610050e7816 */ /* 0x000fe2000000000e */
[----:B------:R-:W-:-:S05]  /*36a0*/  @P2 IMAD.MOV.U32 R5, RZ, RZ, R9 ;  /* 0x000000ffff052224 */ /* 0x000fca00078e0009 */
[----:B------:R0:W-:Y:S01]  /*36b0*/  @P2 STG.E.U16 desc[UR36][R4.64+0x70], R14 ;  /* 0x0000700e04002986 */ /* 0x0001e2000c101524 */
[----:B------:R-:W-:Y:S05]  /*36c0*/  @!P3 BRA `(.L_x_91) ;  /* 0x000000000004b947 */ /* 0x000fea0003800000 */
[----:B------:R0:W5:Y:S02]  /*36d0*/  LDG.E.LTC128B.U16 R24, desc[UR36][R6.64+0x72] ;  /* 0x0000722406187981 */ /* 0x000164000c1e1520 */
.L_x_91:
[----:B------:R-:W-:Y:S05]  /*36e0*/  BSYNC B1 ;  /* 0x0000000000017941 */ /* 0x000fea0003800000 */
.L_x_90:
        /* <DEDUP_REMOVED lines=9> */
.L_x_93:
[----:B------:R-:W-:Y:S05]  /*3780*/  BSYNC B1 ;  /* 0x0000000000017941 */ /* 0x000fea0003800000 */
.L_x_92:
[----:B0----5:R-:W-:Y:S01]  /*3790*/  HADD2.F32 R4, -RZ, R24.H0_H0 ;  /* 0x20000018ff047230 */ /* 0x021fe20000004100 */
[----:B------:R-:W-:Y:S01]  /*37a0*/  ISETP.GT.AND P0, PT, R3, 0x8, P0 ;  /* 0x000000080300780c */ /* 0x000fe20000704270 */
[----:B------:R-:W-:Y:S03]  /*37b0*/  BSSY B1, `(.L_x_94) ;  /* 0x000000a000017945 */ /* 0x000fe60003800000 */
[----:B------:R-:W-:Y:S01]  /*37c0*/  FMUL R5, R4, R57 ;  /* 0x0000003904057220 */ /* 0x000fe20000400000 */
[----:B------:R-:W-:-:S03]  /*37d0*/  @P1 IMAD.MOV.U32 R4, RZ, RZ, R12 ;  /* 0x000000ffff041224 */ /* 0x000fc600078e000c */
[----:B------:R-:W-:-:S05]  /*37e0*/  FFMA R5, R54, R56, R5 ;  /* 0x0000003836057223 */ /* 0x000fca0000000005 */
[----:B------:R-:W-:-:S04]  /*37f0*/  F2FP.F16.F32.PACK_AB R5, RZ, R5 ;  /* 0x00000005ff05723e */ /* 0x000fc800000000ff */
[----:B-1-34-:R-:W-:Y:S01]  /*3800*/  PRMT R6, R5, 0x7610, R6 ;  /* 0x0000761005067816 */ /* 0x01afe20000000006 */
[----:B------:R-:W-:-:S05]  /*3810*/  @P1 IMAD.MOV.U32 R5, RZ, RZ, R13 ;  /* 0x000000ffff051224 */ /* 0x000fca00078e000d */
[----:B------:R0:W-:Y:S01]  /*3820*/  @P1 STG.E.U16 desc[UR36][R4.64+0x70], R6 ;  /* 0x0000700604001986 */ /* 0x0001e2000c101524 */
[----:B------:R-:W-:Y:S05]  /*3830*/  @!P0 BRA `(.L_x_95) ;  /* 0x0000000000048947 */ /* 0x000fea0003800000 */
[----:B------:R1:W5:Y:S02]  /*3840*/  LDG.E.LTC128B.U16 R24, desc[UR36][R10.64+0x72] ;  /* 0x000072240a187981 */ /* 0x000364000c1e1520 */
.L_x_95:
[----:B------:R-:W-:Y:S05]  /*3850*/  BSYNC B1 ;  /* 0x0000000000017941 */ /* 0x000fea0003800000 */
.L_x_94:
[----:B------:R-:W-:Y:S05]  /*3860*/  @!P0 BRA `(.L_x_96) ;  /* 0x0000000800a88947 */ /* 0x000fea0003800000 */
[----:B-----5:R-:W-:-:S05]  /*3870*/  HADD2.F32 R24, -RZ, R24.H0_H0 ;  /* 0x20000018ff187230 */ /* 0x020fca0000004100 */
[----:B------:R-:W-:-:S04]  /*3880*/  FMUL R24, R24, R57 ;  /* 0x0000003918187220 */ /* 0x000fc80000400000 */
[----:B------:R-:W-:-:S05]  /*3890*/  FFMA R24, R55, R56, R24 ;  /* 0x0000003837187223 */ /* 0x000fca0000000018 */
[----:B------:R-:W-:-:S05]  /*38a0*/  F2FP.F16.F32.PACK_AB R24, RZ, R24 ;  /* 0x00000018ff18723e */ /* 0x000fca00000000ff */
[----:B------:R3:W-:Y:S01]  /*38b0*/  STG.E.U16 desc[UR36][R12.64+0x72], R24 ;  /* 0x000072180c007986 */ /* 0x0007e2000c101524 */
[----:B------:R-:W-:Y:S05]  /*38c0*/  BRA `(.L_x_96) ;  /* 0x0000000800907947 */ /* 0x000fea0003800000 */
.L_x_35:
[----:B------:R-:W-:Y:S01]  /*38d0*/  ISETP.GT.AND P0, PT, R4, 0x1, PT ;  /* 0x000000010400780c */ /* 0x000fe20003f04270 */
[----:B------:R-:W-:Y:S01]  /*38e0*/  ULDC.64 UR4, c[0x0][0x5c0] ;  /* 0x0001700000047ab9 */ /* 0x000fe20000000a00 */
[-C--:B------:R-:W-:Y:S01]  /*38f0*/  FMUL R24, R24, R56.reuse ;  /* 0x0000003818187220 */ /* 0x080fe20000400000 */
[-C--:B------:R-:W-:Y:S01]  /*3900*/  FMUL R25, R25, R56.reuse ;  /* 0x0000003819197220 */ /* 0x080fe20000400000 */
[----:B------:R-:W-:Y:S01]  /*3910*/  ISETP.GT.AND P3, PT, R3, RZ, P0 ;  /* 0x000000ff0300720c */ /* 0x000fe20000764270 */
[-C--:B------:R-:W-:Y:S01]  /*3920*/  FMUL R26, R26, R56.reuse ;  /* 0x000000381a1a7220 */ /* 0x080fe20000400000 */
[----:B------:R-:W-:Y:S01]  /*3930*/  LEA R6, P4, R60, UR4, 0x1 ;  /* 0x000000043c067c11 */ /* 0x000fe2000f8808ff */
[----:B------:R-:W-:Y:S01]  /*3940*/  FMUL R27, R27, R56 ;  /* 0x000000381b1b7220 */ /* 0x000fe20000400000 */
[----:B------:R-:W-:Y:S01]  /*3950*/  F2FP.F16.F32.PACK_AB R24, RZ, R24 ;  /* 0x00000018ff18723e */ /* 0x000fe200000000ff */
[-C--:B------:R-:W-:Y:S01]  /*3960*/  FMUL R28, R28, R56.reuse ;  /* 0x000000381c1c7220 */ /* 0x080fe20000400000 */
[----:B------:R-:W-:Y:S01]  /*3970*/  LEA.HI.X R7, R60, UR5, R75, 0x1, P4 ;  /* 0x000000053c077c11 */ /* 0x000fe2000a0f0c4b */
[-C--:B------:R-:W-:Y:S01]  /*3980*/  FMUL R29, R29, R56.reuse ;  /* 0x000000381d1d7220 */ /* 0x080fe20000400000 */
[----:B------:R-:W-:Y:S01]  /*3990*/  F2FP.F16.F32.PACK_AB R25, RZ, R25 ;  /* 0x00000019ff19723e */ /* 0x000fe200000000ff */
[-C--:B------:R-:W-:Y:S01]  /*39a0*/  FMUL R30, R30, R56.reuse ;  /* 0x000000381e1e7220 */ /* 0x080fe20000400000 */
[----:B------:R-:W-:Y:S01]  /*39b0*/  SHF.L.U64.HI R67, R66, 0x4, R67 ;  /* 0x0000000442437819 */ /* 0x000fe20000010243 */
[----:B------:R-:W-:Y:S01]  /*39c0*/  @P1 STG.E.U16 desc[UR36][R6.64], R24 ;  /* 0x0000001806001986 */ /* 0x000fe2000c101524 */
[----:B------:R-:W-:Y:S01]  /*39d0*/  ISETP.GT.AND P1, PT, R4, 0x8, PT ;  /* 0x000000080400780c */ /* 0x000fe20003f24270 */
[----:B------:R-:W-:Y:S01]  /*39e0*/  FMUL R31, R31, R56 ;  /* 0x000000381f1f7220 */ /* 0x000fe20000400000 */
[C---:B------:R-:W-:Y:S01]  /*39f0*/  ISETP.GT.AND P4, PT, R3.reuse, 0x8, P0 ;  /* 0x000000080300780c */ /* 0x040fe20000784270 */
[----:B------:R-:W-:Y:S01]  /*3a00*/  @P3 STG.E.U16 desc[UR36][R6.64+0x2], R25 ;  /* 0x0000021906003986 */ /* 0x000fe2000c101524 */
[----:B------:R-:W-:Y:S01]  /*3a10*/  LEA R8, P3, R66, R6, 0x4 ;  /* 0x0000000642087211 */ /* 0x000fe200078620ff */
[-C--:B------:R-:W-:Y:S01]  /*3a20*/  FMUL R32, R32, R56.reuse ;  /* 0x0000003820207220 */ /* 0x080fe20000400000 */
[----:B------:R-:W-:Y:S01]  /*3a30*/  ISETP.GT.AND P2, PT, R3, 0x8, P2 ;  /* 0x000000080300780c */ /* 0x000fe20001744270 */
[-C--:B------:R-:W-:Y:S01]  /*3a40*/  FMUL R33, R33, R56.reuse ;  /* 0x0000003821217220 */ /* 0x080fe20000400000 */
[----:B------:R-:W-:Y:S01]  /*3a50*/  ISETP.GT.AND P0, PT, R4, 0x9, PT ;  /* 0x000000090400780c */ /* 0x000fe20003f04270 */
[----:B------:R-:W-:Y:S01]  /*3a60*/  IMAD.X R9, R67, 0x1, R7, P3 ;  /* 0x0000000143097824 */ /* 0x000fe200018e0607 */
[C---:B------:R-:W-:Y:S01]  /*3a70*/  ISETP.GT.AND P5, PT, R3.reuse, RZ, P1 ;  /* 0x000000ff0300720c */ /* 0x040fe20000fa4270 */
[-C--:B------:R-:W-:Y:S01]  /*3a80*/  FMUL R34, R34, R56.reuse ;  /* 0x0000003822227220 */ /* 0x080fe20000400000 */
[----:B------:R-:W-:Y:S01]  /*3a90*/  ISETP.GT.AND P3, PT, R3, RZ, P0 ;  /* 0x000000ff0300720c */ /* 0x000fe20000764270 */
[----:B------:R-:W-:Y:S01]  /*3aa0*/  FMUL R35, R35, R56 ;  /* 0x0000003823237220 */ /* 0x000fe20000400000 */
[----:B------:R-:W-:Y:S01]  /*3ab0*/  F2FP.F16.F32.PACK_AB R26, RZ, R26 ;  /* 0x0000001aff1a723e */ /* 0x000fe200000000ff */
[-C--:B------:R-:W-:Y:S01]  /*3ac0*/  FMUL R36, R36, R56.reuse ;  /* 0x0000003824247220 */ /* 0x080fe20000400000 */
[----:B------:R-:W-:Y:S01]  /*3ad0*/  F2FP.F16.F32.PACK_AB R27, RZ, R27 ;  /* 0x0000001bff1b723e */ /* 0x000fe200000000ff */
[----:B------:R-:W-:Y:S01]  /*3ae0*/  FMUL R37, R37, R56 ;  /* 0x0000003825257220 */ /* 0x000fe20000400000 */
[----:B------:R-:W-:Y:S01]  /*3af0*/  F2FP.F16.F32.PACK_AB R28, RZ, R28 ;  /* 0x0000001cff1c723e */ /* 0x000fe200000000ff */
[----:B------:R-:W-:Y:S01]  /*3b00*/  @P2 STG.E.U16 desc[UR36][R8.64], R26 ;  /* 0x0000001a08002986 */ /* 0x000fe2000c101524 */
[----:B------:R-:W-:Y:S01]  /*3b10*/  F2FP.F16.F32.PACK_AB R29, RZ, R29 ;  /* 0x0000001dff1d723e */ /* 0x000fe200000000ff */
[-C--:B------:R-:W-:Y:S01]  /*3b20*/  FMUL R38, R38, R56.reuse ;  /* 0x0000003826267220 */ /* 0x080fe20000400000 */
[----:B------:R-:W-:Y:S01]  /*3b30*/  ISETP.GT.AND P2, PT, R3, 0x8, P1 ;  /* 0x000000080300780c */ /* 0x000fe20000f44270 */
[----:B------:R-:W-:Y:S01]  /*3b40*/  @P4 STG.E.U16 desc[UR36][R8.64+0x2], R27 ;  /* 0x0000021b08004986 */ /* 0x000fe2000c101524 */
[----:B------:R-:W-:Y:S01]  /*3b50*/  ISETP.GT.AND P1, PT, R4, 0x10, PT ;  /* 0x000000100400780c */ /* 0x000fe20003f24270 */
[----:B------:R-:W-:Y:S01]  /*3b60*/  FMUL R39, R39, R56 ;  /* 0x0000003827277220 */ /* 0x000fe20000400000 */
[----:B------:R-:W-:Y:S01]  /*3b70*/  F2FP.F16.F32.PACK_AB R30, RZ, R30 ;  /* 0x0000001eff1e723e */ /* 0x000fe200000000ff */
[----:B------:R-:W-:Y:S01]  /*3b80*/  @P5 STG.E.U16 desc[UR36][R6.64+0x10], R28 ;  /* 0x0000101c06005986 */ /* 0x000fe2000c101524 */
[C---:B------:R-:W-:Y:S01]  /*3b90*/  ISETP.GT.AND P4, PT, R3.reuse, RZ, P1 ;  /* 0x000000ff0300720c */ /* 0x040fe20000f84270 */
[-C--:B------:R-:W-:Y:S01]  /*3ba0*/  FMUL R40, R40, R56.reuse ;  /* 0x0000003828287220 */ /* 0x080fe20000400000 */
[----:B------:R-:W-:Y:S01]  /*3bb0*/  F2FP.F16.F32.PACK_AB R31, RZ, R31 ;  /* 0x0000001fff1f723e */ /* 0x000fe200000000ff */
[----:B------:R-:W-:Y:S01]  /*3bc0*/  @P3 STG.E.U16 desc[UR36][R6.64+0x12], R29 ;  /* 0x0000121d06003986 */ /* 0x000fe2000c101524 */
[----:B------:R-:W-:Y:S01]  /*3bd0*/  ISETP.GT.AND P3, PT, R3, 0x8, P0 ;  /* 0x000000080300780c */ /* 0x000fe20000764270 */
[----:B------:R-:W-:Y:S01]  /*3be0*/  FMUL R41, R41, R56 ;  /* 0x0000003829297220 */ /* 0x000fe20000400000 */
[----:B------:R-:W-:Y:S01]  /*3bf0*/  ISETP.GT.AND P0, PT, R4, 0x11, PT ;  /* 0x000000110400780c */ /* 0x000fe20003f04270 */
[----:B------:R-:W-:Y:S01]  /*3c00*/  @P2 STG.E.U16 desc[UR36][R8.64+0x10], R30 ;  /* 0x0000101e08002986 */ /* 0x000fe2000c101524 */
[----:B------:R-:W-:Y:S01]  /*3c10*/  F2FP.F16.F32.PACK_AB R32, RZ, R32 ;  /* 0x00000020ff20723e */ /* 0x000fe200000000ff */
[-C--:B------:R-:W-:Y:S01]  /*3c20*/  FMUL R42, R42, R56.reuse ;  /* 0x000000382a2a7220 */ /* 0x080fe20000400000 */
[----:B------:R-:W-:Y:S01]  /*3c30*/  ISETP.GT.AND P5, PT, R3, RZ, P0 ;  /* 0x000000ff0300720c */ /* 0x000fe200007a4270 */
[-C--:B------:R-:W-:Y:S01]  /*3c40*/  FMUL R43, R43, R56.reuse ;  /* 0x000000382b2b7220 */ /* 0x080fe20000400000 */
[----:B------:R-:W-:Y:S01]  /*3c50*/  ISETP.GT.AND P2, PT, R3, 0x8, P1 ;  /* 0x000000080300780c */ /* 0x000fe20000f44270 */
[-C--:B------:R-:W-:Y:S01]  /*3c60*/  FMUL R44, R44, R56.reuse ;  /* 0x000000382c2c7220 */ /* 0x080fe20000400000 */
[----:B------:R-:W-:Y:S01]  /*3c70*/  ISETP.GT.AND P1, PT, R4, 0x18, PT ;  /* 0x000000180400780c */ /* 0x000fe20003f24270 */
[-C--:B------:R-:W-:Y:S01]  /*3c80*/  FMUL R45, R45, R56.reuse ;  /* 0x000000382d2d7220 */ /* 0x080fe20000400000 */
[----:B------:R-:W-:Y:S01]  /*3c90*/  F2FP.F16.F32.PACK_AB R33, RZ, R33 ;  /* 0x00000021ff21723e */ /* 0x000fe200000000ff */
[----:B------:R-:W-:Y:S01]  /*3ca0*/  @P3 STG.E.U16 desc[UR36][R8.64+0x12], R31 ;  /* 0x0000121f08003986 */ /* 0x000fe2000c101524 */
[C---:B------:R-:W-:Y:S01]  /*3cb0*/  ISETP.GT.AND P3, PT, R3.reuse, 0x8, P0 ;  /* 0x000000080300780c */ /* 0x040fe20000764270 */
[-C--:B------:R-:W-:Y:S01]  /*3cc0*/  FMUL R46, R46, R56.reuse ;  /* 0x000000382e2e7220 */ /* 0x080fe20000400000 */
[----:B------:R-:W-:Y:S01]  /*3cd0*/  ISETP.GT.AND P0, PT, R4, 0x19, PT ;  /* 0x000000190400780c */ /* 0x000fe20003f04270 */
[----:B------:R-:W-:Y:S01]  /*3ce0*/  @P4 STG.E.U16 desc[UR36][R6.64+0x20], R32 ;  /* 0x0000202006004986 */ /* 0x000fe2000c101524 */
[----:B------:R-:W-:Y:S01]  /*3cf0*/  ISETP.GT.AND P4, PT, R3, RZ, P1 ;  /* 0x000000ff0300720c */ /* 0x000fe20000f84270 */
[----:B------:R-:W-:Y:S01]  /*3d00*/  FMUL R47, R47, R56 ;  /* 0x000000382f2f7220 */ /* 0x000fe20000400000 */
[----:B------:R-:W-:Y:S01]  /*3d10*/  F2FP.F16.F32.PACK_AB R34, RZ, R34 ;  /* 0x00000022ff22723e */ /* 0x000fe200000000ff */
[----:B------:R-:W-:Y:S01]  /*3d20*/  @P5 STG.E.U16 desc[UR36][R6.64+0x22], R33 ;  /* 0x0000222106005986 */ /* 0x000fe2000c101524 */
[----:B------:R-:W-:Y:S01]  /*3d30*/  ISETP.GT.AND P5, PT, R3, RZ, P0 ;  /* 0x000000ff0300720c */ /* 0x000fe200007a4270 */
[----:B------:R-:W-:Y:S01]  /*3d40*/  FMUL R48, R48, R56 ;  /* 0x0000003830307220 */ /* 0x000fe20000400000 */
[----:B------:R-:W-:Y:S01]  /*3d50*/  F2FP.F16.F32.PACK_AB R35, RZ, R35 ;  /* 0x00000023ff23723e */ /* 0x000fe200000000ff */
[----:B------:R-:W-:Y:S01]  /*3d60*/  @P2 STG.E.U16 desc[UR36][R8.64+0x20], R34 ;  /* 0x0000202208002986 */ /* 0x000fe2000c101524 */
[----:B------:R-:W-:Y:S01]  /*3d70*/  F2FP.F16.F32.PACK_AB R36, RZ, R36 ;  /* 0x00000024ff24723e */ /* 0x000fe200000000ff */
[-C--:B------:R-:W-:Y:S01]  /*3d80*/  FMUL R49, R49, R56.reuse ;  /* 0x0000003831317220 */ /* 0x080fe20000400000 */
[C---:B------:R-:W-:Y:S01]  /*3d90*/  ISETP.GT.AND P2, PT, R3.reuse, 0x8, P1 ;  /* 0x000000080300780c */ /* 0x040fe20000f44270 */
[----:B------:R-:W-:Y:S01]  /*3da0*/  @P3 STG.E.U16 desc[UR36][R8.64+0x22], R35 ;  /* 0x0000222308003986 */ /* 0x000fe2000c101524 */
[----:B------:R-:W-:Y:S01]  /*3db0*/  ISETP.GT.AND P1, PT, R4, 0x20, PT ;  /* 0x000000200400780c */ /* 0x000fe20003f24270 */
[-C--:B------:R-:W-:Y:S01]  /*3dc0*/  FMUL R50, R50, R56.reuse ;  /* 0x0000003832327220 */ /* 0x080fe20000400000 */
[----:B------:R-:W-:Y:S01]  /*3dd0*/  F2FP.F16.F32.PACK_AB R37, RZ, R37 ;  /* 0x00000025ff25723e */ /* 0x000fe200000000ff */
[----:B------:R-:W-:Y:S01]  /*3de0*/  @P4 STG.E.U16 desc[UR36][R6.64+0x30], R36 ;  /* 0x0000302406004986 */ /* 0x000fe2000c101524 */
[----:B------:R-:W-:Y:S01]  /*3df0*/  ISETP.GT.AND P3, PT, R3, 0x8, P0 ;  /* 0x000000080300780c */ /* 0x000fe20000764270 */
[-C--:B------:R-:W-:Y:S01]  /*3e00*/  FMUL R51, R51, R56.reuse ;  /* 0x0000003833337220 */ /* 0x080fe20000400000 */
[----:B------:R-:W-:Y:S01]  /*3e10*/  ISETP.GT.AND P0, PT, R4, 0x21, PT ;  /* 0x000000210400780c */ /* 0x000fe20003f04270 */
[----:B------:R-:W-:Y:S01]  /*3e20*/  @P5 STG.E.U16 desc[UR36][R6.64+0x32], R37 ;  /* 0x0000322506005986 */ /* 0x000fe2000c101524 */
        /* <DEDUP_REMOVED lines=10> */
[----:B------:R-:W-:-:S02]  /*3ed0*/  F2FP.F16.F32.PACK_AB R41, RZ, R41 ;  /* 0x00000029ff29723e */ /* 0x000fc400000000ff */
[C---:B------:R-:W-:Y:S01]  /*3ee0*/  ISETP.GT.AND P1, PT, R3.reuse, 0x8, P1 ;  /* 0x000000080300780c */ /* 0x040fe20000f24270 */
[----:B------:R-:W-:Y:S01]  /*3ef0*/  @P3 STG.E.U16 desc[UR36][R8.64+0x32], R39 ;  /* 0x0000322708003986 */ /* 0x000fe2000c101524 */
[C---:B------:R-:W-:Y:S02]  /*3f00*/  ISETP.GT.AND P2, PT, R3.reuse, 0x8, P0 ;  /* 0x000000080300780c */ /* 0x040fe40000744270 */
[C---:B------:R-:W-:Y:S01]  /*3f10*/  ISETP.GT.AND P0, PT, R4.reuse, 0x29, PT ;  /* 0x000000290400780c */ /* 0x040fe20003f04270 */
[----:B------:R-:W-:Y:S01]  /*3f20*/  @P4 STG.E.U16 desc[UR36][R6.64+0x40], R40 ;  /* 0x0000402806004986 */ /* 0x000fe2000c101524 */
[----:B------:R-:W-:Y:S02]  /*3f30*/  ISETP.GT.AND P4, PT, R4, 0x28, PT ;  /* 0x000000280400780c */ /* 0x000fe40003f84270 */
[----:B------:R-:W-:Y:S01]  /*3f40*/  F2FP.F16.F32.PACK_AB R42, RZ, R42 ;  /* 0x0000002aff2a723e */ /* 0x000fe200000000ff */
[----:B------:R-:W-:Y:S01]  /*3f50*/  @P5 STG.E.U16 desc[UR36][R6.64+0x42], R41 ;  /* 0x0000422906005986 */ /* 0x000fe2000c101524 */
[----:B------:R-:W-:-:S02]  /*3f60*/  ISETP.GT.AND P5, PT, R3, RZ, P4 ;  /* 0x000000ff0300720c */ /* 0x000fc400027a4270 */
[C---:B------:R-:W-:Y:S01]  /*3f70*/  ISETP.GT.AND P3, PT, R3.reuse, RZ, P0 ;  /* 0x000000ff0300720c */ /* 0x040fe20000764270 */
[----:B------:R-:W-:Y:S01]  /*3f80*/  @P1 STG.E.U16 desc[UR36][R8.64+0x40], R42 ;  /* 0x0000402a08001986 */ /* 0x000fe2000c101524 */
[----:B------:R-:W-:Y:S02]  /*3f90*/  F2FP.F16.F32.PACK_AB R43, RZ, R43 ;  /* 0x0000002bff2b723e */ /* 0x000fe400000000ff */
[----:B------:R-:W-:Y:S02]  /*3fa0*/  F2FP.F16.F32.PACK_AB R44, RZ, R44 ;  /* 0x0000002cff2c723e */ /* 0x000fe400000000ff */
[C---:B------:R-:W-:Y:S01]  /*3fb0*/  ISETP.GT.AND P4, PT, R3.reuse, 0x8, P4 ;  /* 0x000000080300780c */ /* 0x040fe20002784270 */
[----:B------:R-:W-:Y:S01]  /*3fc0*/  @P2 STG.E.U16 desc[UR36][R8.64+0x42], R43 ;  /* 0x0000422b08002986 */ /* 0x000fe2000c101524 */
[----:B------:R-:W-:Y:S02]  /*3fd0*/  F2FP.F16.F32.PACK_AB R45, RZ, R45 ;  /* 0x0000002dff2d723e */ /* 0x000fe400000000ff */
[----:B------:R-:W-:Y:S01]  /*3fe0*/  ISETP.GT.AND P2, PT, R4, 0x31, PT ;  /* 0x000000310400780c */ /* 0x000fe20003f44270 */
[----:B------:R-:W-:Y:S01]  /*3ff0*/  @P5 STG.E.U16 desc[UR36][R6.64+0x50], R44 ;  /* 0x0000502c06005986 */ /* 0x000fe2000c101524 */
[----:B------:R-:W-:-:S02]  /*4000*/  ISETP.GT.AND P5, PT, R3, 0x8, P0 ;  /* 0x000000080300780c */ /* 0x000fc400007a4270 */
[C---:B------:R-:W-:Y:S01]  /*4010*/  ISETP.GT.AND P1, PT, R4.reuse, 0x38, PT ;  /* 0x000000380400780c */ /* 0x040fe20003f24270 */
[----:B------:R-:W-:Y:S01]  /*4020*/  @P3 STG.E.U16 desc[UR36][R6.64+0x52], R45 ;  /* 0x0000522d06003986 */ /* 0x000fe2000c101524 */
[C---:B------:R-:W-:Y:S02]  /*4030*/  ISETP.GT.AND P3, PT, R4.reuse, 0x30, PT ;  /* 0x000000300400780c */ /* 0x040fe40003f64270 */
[----:B------:R-:W-:Y:S01]  /*4040*/  ISETP.GT.AND P0, PT, R4, 0x39, PT ;  /* 0x000000390400780c */ /* 0x000fe20003f04270 */
[----:B------:R-:W-:Y:S01]  /*4050*/  @P4 IMAD.MOV.U32 R4, RZ, RZ, R8 ;  /* 0x000000ffff044224 */ /* 0x000fe200078e0008 */
[----:B------:R-:W-:Y:S01]  /*4060*/  F2FP.F16.F32.PACK_AB R46, RZ, R46 ;  /* 0x0000002eff2e723e */ /* 0x000fe200000000ff */
[----:B------:R-:W-:Y:S01]  /*4070*/  @P4 IMAD.MOV.U32 R5, RZ, RZ, R9 ;  /* 0x000000ffff054224 */ /* 0x000fe200078e0009 */
[----:B------:R-:W-:Y:S02]  /*4080*/  F2FP.F16.F32.PACK_AB R47, RZ, R47 ;  /* 0x0000002fff2f723e */ /* 0x000fe400000000ff */
[----:B------:R-:W-:-:S02]  /*4090*/  F2FP.F16.F32.PACK_AB R48, RZ, R48 ;  /* 0x00000030ff30723e */ /* 0x000fc400000000ff */
[----:B------:R0:W-:Y:S01]  /*40a0*/  @P4 STG.E.U16 desc[UR36][R4.64+0x50], R46 ;  /* 0x0000502e04004986 */ /* 0x0001e2000c101524 */
[C---:B------:R-:W-:Y:S02]  /*40b0*/  ISETP.GT.AND P4, PT, R3.reuse, RZ, P2 ;  /* 0x000000ff0300720c */ /* 0x040fe40001784270 */
[----:B------:R-:W-:Y:S02]  /*40c0*/  F2FP.F16.F32.PACK_AB R49, RZ, R49 ;  /* 0x00000031ff31723e */ /* 0x000fe400000000ff */
[----:B------:R-:W-:Y:S02]  /*40d0*/  ISETP.GT.AND P2, PT, R3, 0x8, P2 ;  /* 0x000000080300780c */ /* 0x000fe40001744270 */
[----:B------:R-:W-:Y:S02]  /*40e0*/  F2FP.F16.F32.PACK_AB R50, RZ, R50 ;  /* 0x00000032ff32723e */ /* 0x000fe400000000ff */
[----:B------:R-:W-:Y:S02]  /*40f0*/  F2FP.F16.F32.PACK_AB R51, RZ, R51 ;  /* 0x00000033ff33723e */ /* 0x000fe400000000ff */
[----:B------:R-:W-:Y:S01]  /*4100*/  F2FP.F16.F32.PACK_AB R52, RZ, R52 ;  /* 0x00000034ff34723e */ /* 0x000fe200000000ff */
[----:B0-----:R-:W-:Y:S01]  /*4110*/  @P5 IMAD.MOV.U32 R4, RZ, RZ, R8 ;  /* 0x000000ffff045224 */ /* 0x001fe200078e0008 */
[----:B------:R-:W-:Y:S01]  /*4120*/  F2FP.F16.F32.PACK_AB R53, RZ, R53 ;  /* 0x00000035ff35723e */ /* 0x000fe200000000ff */
[----:B------:R-:W-:Y:S01]  /*4130*/  @P5 IMAD.MOV.U32 R5, RZ, RZ, R9 ;  /* 0x000000ffff055224 */ /* 0x000fe200078e0009 */
[----:B------:R-:W-:-:S02]  /*4140*/  F2FP.F16.F32.PACK_AB R54, RZ, R54 ;  /* 0x00000036ff36723e */ /* 0x000fc400000000ff */
[----:B------:R-:W-:Y:S02]  /*4150*/  F2FP.F16.F32.PACK_AB R55, RZ, R55 ;  /* 0x00000037ff37723e */ /* 0x000fe400000000ff */
[----:B------:R0:W-:Y:S01]  /*4160*/  @P5 STG.E.U16 desc[UR36][R4.64+0x52], R47 ;  /* 0x0000522f04005986 */ /* 0x0001e2000c101524 */
[C---:B------:R-:W-:Y:S02]  /*4170*/  ISETP.GT.AND P5, PT, R3.reuse, RZ, P3 ;  /* 0x000000ff0300720c */ /* 0x040fe40001fa4270 */
[----:B------:R-:W-:-:S11]  /*4180*/  ISETP.GT.AND P3, PT, R3, 0x8, P3 ;  /* 0x000000080300780c */ /* 0x000fd60001f64270 */
[----:B0-----:R-:W-:Y:S02]  /*4190*/  @P5 IMAD.MOV.U32 R4, RZ, RZ, R6 ;  /* 0x000000ffff045224 */ /* 0x001fe400078e0006 */
[----:B------:R-:W-:-:S05]  /*41a0*/  @P5 IMAD.MOV.U32 R5, RZ, RZ, R7 ;  /* 0x000000ffff055224 */ /* 0x000fca00078e0007 */
[----:B------:R0:W-:Y:S01]  /*41b0*/  @P5 STG.E.U16 desc[UR36][R4.64+0x60], R48 ;  /* 0x0000603004005986 */ /* 0x0001e2000c101524 */
[C---:B------:R-:W-:Y:S02]  /*41c0*/  ISETP.GT.AND P5, PT, R3.reuse, RZ, P0 ;  /* 0x000000ff0300720c */ /* 0x040fe400007a4270 */
[----:B------:R-:W-:Y:S01]  /*41d0*/  ISETP.GT.AND P0, PT, R3, 0x8, P0 ;  /* 0x000000080300780c */ /* 0x000fe20000704270 */
[----:B0-----:R-:W-:Y:S02]  /*41e0*/  @P4 IMAD.MOV.U32 R4, RZ, RZ, R6 ;  /* 0x000000ffff044224 */ /* 0x001fe400078e0006 */
[----:B------:R-:W-:-:S05]  /*41f0*/  @P4 IMAD.MOV.U32 R5, RZ, RZ, R7 ;  /* 0x000000ffff054224 */ /* 0x000fca00078e0007 */
[----:B------:R0:W-:Y:S01]  /*4200*/  @P4 STG.E.U16 desc[UR36][R4.64+0x62], R49 ;  /* 0x0000623104004986 */ /* 0x0001e2000c101524 */
[C---:B------:R-:W-:Y:S02]  /*4210*/  ISETP.GT.AND P4, PT, R3.reuse, RZ, P1 ;  /* 0x000000ff0300720c */ /* 0x040fe40000f84270 */
[----:B------:R-:W-:Y:S01]  /*4220*/  ISETP.GT.AND P1, PT, R3, 0x8, P1 ;  /* 0x000000080300780c */ /* 0x000fe20000f24270 */
[----:B0-----:R-:W-:Y:S02]  /*4230*/  @P3 IMAD.MOV.U32 R4, RZ, RZ, R8 ;  /* 0x000000ffff043224 */ /* 0x001fe400078e0008 */
[----:B------:R-:W-:-:S05]  /*4240*/  @P3 IMAD.MOV.U32 R5, RZ, RZ, R9 ;  /* 0x000000ffff053224 */ /* 0x000fca00078e0009 */
[----:B------:R0:W-:Y:S02]  /*4250*/  @P3 STG.E.U16 desc[UR36][R4.64+0x60], R50 ;  /* 0x0000603204003986 */ /* 0x0001e4000c101524 */
[----:B0-----:R-:W-:Y:S02]  /*4260*/  @P2 IMAD.MOV.U32 R4, RZ, RZ, R8 ;  /* 0x000000ffff042224 */ /* 0x001fe400078e0008 */
[----:B------:R-:W-:-:S05]  /*4270*/  @P2 IMAD.MOV.U32 R5, RZ, RZ, R9 ;  /* 0x000000ffff052224 */ /* 0x000fca00078e0009 */
[----:B------:R0:W-:Y:S02]  /*4280*/  @P2 STG.E.U16 desc[UR36][R4.64+0x62], R51 ;  /* 0x0000623304002986 */ /* 0x0001e4000c101524 */
[----:B0-----:R-:W-:Y:S02]  /*4290*/  @P4 IMAD.MOV.U32 R4, RZ, RZ, R6 ;  /* 0x000000ffff044224 */ /* 0x001fe400078e0006 */
[----:B------:R-:W-:-:S05]  /*42a0*/  @P4 IMAD.MOV.U32 R5, RZ, RZ, R7 ;  /* 0x000000ffff054224 */ /* 0x000fca00078e0007 */
[----:B------:R0:W-:Y:S04]  /*42b0*/  @P4 STG.E.U16 desc[UR36][R4.64+0x70], R52 ;  /* 0x0000703404004986 */ /* 0x0001e8000c101524 */
[----:B------:R4:W-:Y:S01]  /*42c0*/  @P5 STG.E.U16 desc[UR36][R6.64+0x72], R53 ;  /* 0x0000723506005986 */ /* 0x0009e2000c101524 */
[----:B0-----:R-:W-:Y:S02]  /*42d0*/  @P1 IMAD.MOV.U32 R4, RZ, RZ, R8 ;  /* 0x000000ffff041224 */ /* 0x001fe400078e0008 */
[----:B------:R-:W-:-:S05]  /*42e0*/  @P1 IMAD.MOV.U32 R5, RZ, RZ, R9 ;  /* 0x000000ffff051224 */ /* 0x000fca00078e0009 */
[----:B------:R4:W-:Y:S04]  /*42f0*/  @P1 STG.E.U16 desc[UR36][R4.64+0x70], R54 ;  /* 0x0000703604001986 */ /* 0x0009e8000c101524 */
[----:B------:R4:W-:Y:S02]  /*4300*/  @P0 STG.E.U16 desc[UR36][R8.64+0x72], R55 ;  /* 0x0000723708000986 */ /* 0x0009e4000c101524 */
.L_x_96:
[----:B------:R-:W-:Y:S05]  /*4310*/  BSYNC B0 ;  /* 0x0000000000007941 */ /* 0x000fea0003800000 */
.L_x_34:
[----:B------:R-:W-:Y:S01]  /*4320*/  ULDC UR4, c[0x0][0xc] ;  /* 0x0000030000047ab9 */ /* 0x000fe20000000800 */
[----:B------:R-:W-:Y:S01]  /*4330*/  ULDC UR5, c[0x0][0x10] ;  /* 0x0000040000057ab9 */ /* 0x000fe20000000800 */
[----:B------:R-:W0:Y:S01]  /*4340*/  LDC R3, c[0x0][0x14] ;  /* 0x00000500ff037b82 */ /* 0x000e220000000800 */
[----:B------:R-:W-:Y:S01]  /*4350*/  UIMAD.WIDE.U32 UR4, UR4, UR5, URZ ;  /* 0x00000005040472a5 */ /* 0x000fe2000f8e003f */
[----:B------:R-:W-:Y:S02]  /*4360*/  IMAD.MOV.U32 R61, RZ, RZ, -0x1 ;  /* 0xffffffffff3d7424 */ /* 0x000fe400078e00ff */
[----:B------:R-:W-:-:S03]  /*4370*/  IMAD.MOV.U32 R59, RZ, RZ, -0x1 ;  /* 0xffffffffff3b7424 */ /* 0x000fc600078e00ff */
[----:B0-----:R-:W-:-:S04]  /*4380*/  IMAD.WIDE.U32 R16, R3, UR4, R16 ;  /* 0x0000000403107c25 */ /* 0x001fc8000f8e0010 */
[----:B------:R-:W-:Y:S01]  /*4390*/  IMAD R3, R3, UR5, RZ ;  /* 0x0000000503037c24 */ /* 0x000fe2000f8e02ff */
[----:B------:R-:W-:Y:S02]  /*43a0*/  ULDC.64 UR4, c[0x0][0x650] ;  /* 0x0001940000047ab9 */ /* 0x000fe40000000a00 */
[----:B------:R-:W-:Y:S01]  /*43b0*/  ISETP.GE.U32.AND P0, PT, R16, UR4, PT ;  /* 0x0000000410007c0c */ /* 0x000fe2000bf06070 */
[--C-:B------:R-:W-:Y:S01]  /*43c0*/  IMAD.IADD R17, R17, 0x1, R3.reuse ;  /* 0x0000000111117824 */ /* 0x100fe200078e0203 */
[----:B------:R-:W-:-:S04]  /*43d0*/  PRMT R3, RZ, 0x7610, R3 ;  /* 0x00007610ff037816 */ /* 0x000fc80000000003 */
[----:B------:R-:W-:-:S13]  /*43e0*/  ISETP.GE.U32.AND.EX P0, PT, R17, UR5, PT, P0 ;  /* 0x0000000511007c0c */ /* 0x000fda000bf06100 */
[----:B------:R-:W-:Y:S05]  /*43f0*/  @P0 BRA `(.L_x_97) ;  /* 0x0000000400640947 */ /* 0x000fea0003800000 */
[----:B---3--:R-:W0:Y:S01]  /*4400*/  S2R R12, SR_CTAID.X ;  /* 0x00000000000c7919 */ /* 0x008e220000002500 */
[----:B-12---:R-:W1:Y:S01]  /*4410*/  LDC.64 R10, c[0x0][0x628] ;  /* 0x00018a00ff0a7b82 */ /* 0x006e620000000a00 */
[----:B------:R-:W-:Y:S01]  /*4420*/  ULDC UR4, c[0x0][0x150] ;  /* 0x0000540000047ab9 */ /* 0x000fe20000000800 */
[----:B----4-:R-:W-:Y:S01]  /*4430*/  IMAD.MOV.U32 R8, RZ, RZ, R16 ;  /* 0x000000ffff087224 */ /* 0x010fe200078e0010 */
[----:B-----5:R-:W2:Y:S01]  /*4440*/  S2R R24, SR_CTAID.Y ;  /* 0x0000000000187919 */ /* 0x020ea20000002600 */
[----:B------:R-:W-:-:S04]  /*4450*/  IMAD.MOV.U32 R9, RZ, RZ, R17 ;  /* 0x000000ffff097224 */ /* 0x000fc800078e0011 */
[----:B------:R-:W3:Y:S08]  /*4460*/  LDC R21, c[0x0][0x144] ;  /* 0x00005100ff157b82 */ /* 0x000ef00000000800 */
[----:B------:R-:W4:Y:S08]  /*4470*/  LDC R0, c[0x0][0x630] ;  /* 0x00018c00ff007b82 */ /* 0x000f300000000800 */
[----:B------:R-:W2:Y:S01]  /*4480*/  LDC.64 R14, c[0x0][0x620] ;  /* 0x00018800ff0e7b82 */ /* 0x000ea20000000a00 */
[----:B-1----:R-:W-:-:S04]  /*4490*/  ISETP.NE.U32.AND P0, PT, R10, RZ, PT ;  /* 0x000000ff0a00720c */ /* 0x002fc80003f05070 */
[----:B------:R-:W-:Y:S02]  /*44a0*/  ISETP.NE.AND.EX P0, PT, R11, RZ, PT, P0 ;  /* 0x000000ff0b00720c */ /* 0x000fe40003f05300 */
[----:B0-----:R-:W-:-:S05]  /*44b0*/  I2FP.F32.U32 R3, R12 ;  /* 0x0000000c00037245 */ /* 0x001fca0000201000 */
[----:B------:R-:W-:-:S04]  /*44c0*/  FMUL R3, R3, UR4 ;  /* 0x0000000403037c20 */ /* 0x000fc80008400000 */
[----:B------:R0:W1:Y:S02]  /*44d0*/  F2I.U32.TRUNC.NTZ R20, R3 ;  /* 0x0000000300147305 */ /* 0x000064000020f000 */
[----:B---34-:R-:W-:Y:S05]  /*44e0*/  @!P0 BRA `(.L_x_98) ;  /* 0x0000000000288947 */ /* 0x018fea0003800000 */
[----:B0-----:R-:W0:Y:S02]  /*44f0*/  LDC R3, c[0x0][0x634] ;  /* 0x00018d00ff037b82 */ /* 0x001e240000000800 */
        /* <DEDUP_REMOVED lines=9> */
.L_x_98:
[----:B------:R-:W3:Y:S01]  /*4590*/  LDC.64 R28, c[0x0][0x640] ;  /* 0x00019000ff1c7b82 */ /* 0x000ee20000000a00 */
[-CC-:B------:R-:W-:Y:S01]  /*45a0*/  SHF.R.U64 R59, R8, R0.reuse, R9.reuse ;  /* 0x00000000083b7219 */ /* 0x180fe20000001209 */
[----:B-1----:R-:W-:Y:S01]  /*45b0*/  IMAD.MOV R20, RZ, RZ, -R20 ;  /* 0x000000ffff147224 */ /* 0x002fe200078e0a14 */
[----:B------:R-:W-:Y:S01]  /*45c0*/  SHF.R.U32.HI R0, RZ, R0, R9 ;  /* 0x00000000ff007219 */ /* 0x000fe20000011609 */
[----:B------:R-:W-:Y:S01]  /*45d0*/  ULDC UR4, c[0x0][0x154] ;  /* 0x0000550000047ab9 */ /* 0x000fe20000000800 */
[----:B0-----:R-:W-:Y:S01]  /*45e0*/  IADD3 R3, P0, RZ, -R59, RZ ;  /* 0x8000003bff037210 */ /* 0x001fe20007f1e0ff */
[----:B------:R-:W-:Y:S02]  /*45f0*/  IMAD R21, R21, R20, R12 ;  /* 0x0000001415157224 */ /* 0x000fe400078e020c */
[----:B------:R-:W0:Y:S01]  /*4600*/  LDC R6, c[0x0][0x618] ;  /* 0x00018600ff067b82 */ /* 0x000e220000000800 */
[----:B------:R-:W-:Y:S02]  /*4610*/  IMAD.MOV.U32 R7, RZ, RZ, 0x1 ;  /* 0x00000001ff077424 */ /* 0x000fe400078e00ff */
[----:B------:R-:W-:-:S04]  /*4620*/  IMAD.X R5, RZ, RZ, ~R0, P0 ;  /* 0x000000ffff057224 */ /* 0x000fc800000e0e00 */
[-C--:B--2---:R-:W-:Y:S01]  /*4630*/  IMAD R0, R5, R14.reuse, RZ ;  /* 0x0000000e05007224 */ /* 0x084fe200078e02ff */
[----:B------:R-:W1:Y:S01]  /*4640*/  LDC R8, c[0x0][0x608] ;  /* 0x00018200ff087b82 */ /* 0x000e620000000800 */
[----:B------:R-:W-:-:S04]  /*4650*/  IMAD.WIDE.U32 R4, R3, R14, R16 ;  /* 0x0000000e03047225 */ /* 0x000fc800078e0010 */
[----:B------:R-:W-:Y:S01]  /*4660*/  IMAD R3, R3, R15, R0 ;  /* 0x0000000f03037224 */ /* 0x000fe200078e0200 */
[----:B------:R-:W-:Y:S02]  /*4670*/  I2FP.F32.U32 R0, R24 ;  /* 0x0000001800007245 */ /* 0x000fe40000201000 */
[----:B------:R-:W2:Y:S01]  /*4680*/  LDC R26, c[0x0][0x658] ;  /* 0x00019600ff1a7b82 */ /* 0x000ea20000000800 */
[----:B------:R-:W-:Y:S01]  /*4690*/  IMAD.IADD R3, R5, 0x1, R3 ;  /* 0x0000000105037824 */ /* 0x000fe200078e0203 */
[----:B---3--:R-:W-:Y:S01]  /*46a0*/  ISETP.NE.U32.AND P0, PT, R28, RZ, PT ;  /* 0x000000ff1c00720c */ /* 0x008fe20003f05070 */
[----:B------:R-:W-:Y:S01]  /*46b0*/  FMUL R0, R0, UR4 ;  /* 0x0000000400007c20 */ /* 0x000fe20008400000 */
[----:B------:R-:W-:Y:S02]  /*46c0*/  IMAD.MOV.U32 R5, RZ, RZ, -0x1 ;  /* 0xffffffffff057424 */ /* 0x000fe400078e00ff */
[----:B------:R-:W-:Y:S01]  /*46d0*/  ISETP.NE.AND.EX P0, PT, R29, RZ, PT, P0 ;  /* 0x000000ff1d00720c */ /* 0x000fe20003f05300 */
[----:B------:R3:W4:Y:S01]  /*46e0*/  F2I.U32.TRUNC.NTZ R13, R0 ;  /* 0x00000000000d7305 */ /* 0x000722000020f000 */
[----:B------:R-:W3:Y:S01]  /*46f0*/  LDC R15, c[0x0][0x148] ;  /* 0x00005200ff0f7b82 */ /* 0x000ee20000000800 */
[----:B0-----:R-:W-:-:S02]  /*4700*/  SHF.R.U64 R12, R4, R6, R3 ;  /* 0x00000006040c7219 */ /* 0x001fc40000001203 */
[----:B------:R-:W-:-:S05]  /*4710*/  SHF.R.U32.HI R3, RZ, R6, R3 ;  /* 0x00000006ff037219 */ /* 0x000fca0000011603 */
[----:B------:R-:W0:Y:S01]  /*4720*/  LDC R20, c[0x0][0x600] ;  /* 0x00018000ff147b82 */ /* 0x000e220000000800 */
[-CC-:B-1----:R-:W-:Y:S02]  /*4730*/  SHF.R.U64 R10, R12, R8.reuse, R3.reuse ;  /* 0x000000080c0a7219 */ /* 0x182fe40000001203 */
[----:B------:R-:W-:-:S05]  /*4740*/  SHF.R.U32.HI R3, RZ, R8, R3 ;  /* 0x00000008ff037219 */ /* 0x000fca0000011603 */
[----:B------:R-:W1:Y:S01]  /*4750*/  LDC R27, c[0x0][0x648] ;  /* 0x00019200ff1b7b82 */ /* 0x000e620000000800 */
[-C--:B--2---:R-:W-:Y:S02]  /*4760*/  SHF.L.U32 R4, R5, R26.reuse, RZ ;  /* 0x0000001a05047219 */ /* 0x084fe400000006ff */
[-CC-:B------:R-:W-:Y:S02]  /*4770*/  SHF.R.U64 R14, R10, R26.reuse, R3.reuse ;  /* 0x0000001a0a0e7219 */ /* 0x180fe40000001203 */
[----:B------:R-:W-:Y:S02]  /*4780*/  SHF.R.U32.HI R5, RZ, R26, R3 ;  /* 0x0000001aff057219 */ /* 0x000fe40000011603 */
[----:B------:R-:W-:Y:S01]  /*4790*/  LOP3.LUT R25, RZ, R4, RZ, 0x33, !PT ;  /* 0x00000004ff197212 */ /* 0x000fe200078e33ff */
[----:B------:R-:W2:Y:S01]  /*47a0*/  LDC R30, c[0x0][0x638] ;  /* 0x00018e00ff1e7b82 */ /* 0x000ea20000000800 */
[----:B------:R-:W-:Y:S01]  /*47b0*/  SHF.L.U32 R26, R7, R26, RZ ;  /* 0x0000001a071a7219 */ /* 0x000fe200000006ff */
[----:B------:R-:W-:-:S06]  /*47c0*/  IMAD.MOV.U32 R4, RZ, RZ, R14 ;  /* 0x000000ffff047224 */ /* 0x000fcc00078e000e */
[----:B------:R-:W0:Y:S01]  /*47d0*/  LDC R31, c[0x0][0x610] ;  /* 0x00018400ff1f7b82 */ /* 0x000e220000000800 */
[----:B----4-:R-:W-:Y:S05]  /*47e0*/  @!P0 BRA `(.L_x_99) ;  /* 0x0000000000288947 */ /* 0x010fea0003800000 */
        /* <DEDUP_REMOVED lines=10> */
.L_x_99:
[----:B------:R-:W-:Y:S01]  /*4890*/  ISETP.NE.AND P0, PT, R2, 0x1, PT ;  /* 0x000000010200780c */ /* 0x000fe20003f05270 */
[----:B0-----:R-:W-:Y:S01]  /*48a0*/  VIADD R7, R20, 0xffffffff ;  /* 0xffffffff14077836 */ /* 0x001fe20000000000 */
[----:B-1-3--:R-:W-:Y:S01]  /*48b0*/  SHF.R.U64 R0, R4, R27, R5 ;  /* 0x0000001b04007219 */ /* 0x00afe20000001205 */
[----:B------:R-:W-:Y:S01]  /*48c0*/  IMAD.MOV R13, RZ, RZ, -R13 ;  /* 0x000000ffff0d7224 */ /* 0x000fe200078e0a0d */
[----:B------:R-:W-:Y:S01]  /*48d0*/  LOP3.LUT R5, R10, R25, RZ, 0xc0, !PT ;  /* 0x000000190a057212 */ /* 0x000fe200078ec0ff */
[----:B------:R-:W-:Y:S01]  /*48e0*/  IMAD.MOV.U32 R4, RZ, RZ, 0x1 ;  /* 0x00000001ff047424 */ /* 0x000fe200078e00ff */
[----:B------:R-:W-:Y:S01]  /*48f0*/  LOP3.LUT R12, R12, R7, RZ, 0xc0, !PT ;  /* 0x000000070c0c7212 */ /* 0x000fe200078ec0ff */
[----:B------:R-:W-:Y:S02]  /*4900*/  IMAD.MOV R3, RZ, RZ, -R0 ;  /* 0x000000ffff037224 */ /* 0x000fe400078e0a00 */
[----:B------:R-:W-:Y:S02]  /*4910*/  IMAD R0, R26, R0, R5 ;  /* 0x000000001a007224 */ /* 0x000fe400078e0205 */
[----:B--2---:R-:W-:-:S02]  /*4920*/  IMAD R3, R3, R30, R14 ;  /* 0x0000001e03037224 */ /* 0x004fc400078e020e */
[----:B------:R-:W-:Y:S02]  /*4930*/  @P0 IMAD R21, R15, R13, R24 ;  /* 0x0000000d0f150224 */ /* 0x000fe400078e0218 */
[----:B------:R-:W-:Y:S01]  /*4940*/  IMAD R5, R3, R20, R12 ;  /* 0x0000001403057224 */ /* 0x000fe200078e020c */
[----:B------:R-:W-:Y:S01]  /*4950*/  PRMT R3, R4, 0x7610, R3 ;  /* 0x0000761004037816 */ /* 0x000fe20000000003 */
[----:B------:R-:W-:-:S05]  /*4960*/  IMAD R0, R0, R31, R21 ;  /* 0x0000001f00007224 */ /* 0x000fca00078e0215 */
[----:B------:R-:W-:Y:S02]  /*4970*/  SEL R61, R5, R0, !P0 ;  /* 0x00000000053d7207 */ /* 0x000fe40004000000 */
[----:B------:R-:W-:-:S07]  /*4980*/  SEL R0, R0, R5, !P0 ;  /* 0x0000000500007207 */ /* 0x000fce0004000000 */
.L_x_97:
[----:B------:R-:W-:Y:S01]  /*4990*/  LOP3.LUT P0, RZ, R3, 0xff, RZ, 0xc0, !PT ;  /* 0x000000ff03ff7812 */ /* 0x000fe2000780c0ff */
[----:B------:R-:W-:-:S12]  /*49a0*/  IMAD.MOV.U32 R60, RZ, RZ, R0 ;  /* 0x000000ffff3c7224 */ /* 0x000fd800078e0000 */
[----:B------:R-:W-:Y:S05]  /*49b0*/  @P0 BRA `(.L_x_100) ;  /* 0xffffffc800140947 */ /* 0x000fea000383ffff */
[----:B------:R-:W-:Y:S05]  /*49c0*/  EXIT ;  /* 0x000000000000794d */ /* 0x000fea0003800000 */
.L_x_7:
[----:B0-----:R-:W-:Y:S01]  /*49d0*/  ULDC.64 UR4, c[0x0][0x650] ;  /* 0x0001940000047ab9 */ /* 0x001fe20000000a00 */
        /* <DEDUP_REMOVED lines=25> */
.L_x_102:
[----:B------:R-:W0:Y:S01]  /*4b70*/  LDC.64 R28, c[0x0][0x640] ;  /* 0x00019000ff1c7b82 */ /* 0x000e220000000a00 */
[-CC-:B------:R-:W-:Y:S01]  /*4b80*/  SHF.R.U64 R22, R12, R6.reuse, R13.reuse ;  /* 0x000000060c167219 */ /* 0x180fe2000000120d */
[----:B------:R-:W-:Y:S01]  /*4b90*/  IMAD.MOV.U32 R30, RZ, RZ, 0x1 ;  /* 0x00000001ff1e7424 */ /* 0x000fe200078e00ff */
[----:B------:R-:W-:Y:S02]  /*4ba0*/  SHF.R.U32.HI R6, RZ, R6, R13 ;  /* 0x00000006ff067219 */ /* 0x000fe4000001160d */
        /* <DEDUP_REMOVED lines=8> */
[----:B------:R-:W-:Y:S01]  /*4c30*/  IMAD.IADD R9, R9, 0x1, R11 ;  /* 0x0000000109097824 */ /* 0x000fe200078e020b */
[----:B0-----:R-:W-:-:S04]  /*4c40*/  ISETP.NE.U32.AND P0, PT, R28, RZ, PT ;  /* 0x000000ff1c00720c */ /* 0x001fc80003f05070 */
[----:B------:R-:W-:Y:S02]  /*4c50*/  ISETP.NE.AND.EX P0, PT, R29, RZ, PT, P0 ;  /* 0x000000ff1d00720c */ /* 0x000fe40003f05300 */
[----:B------:R-:W0:Y:S01]  /*4c60*/  LDC R20, c[0x0][0x600] ;  /* 0x00018000ff147b82 */ /* 0x000e220000000800 */
[-CC-:B-1----:R-:W-:Y:S01]  /*4c70*/  SHF.R.U64 R14, R8, R10.reuse, R9.reuse ;  /* 0x0000000a080e7219 */ /* 0x182fe20000001209 */
[----:B------:R-:W-:Y:S01]  /*4c80*/  IMAD.MOV.U32 R8, RZ, RZ, -0x1 ;  /* 0xffffffffff087424 */ /* 0x000fe200078e00ff */
[----:B------:R-:W-:-:S05]  /*4c90*/  SHF.R.U32.HI R9, RZ, R10, R9 ;  /* 0x0000000aff097219 */ /* 0x000fca0000011609 */
[----:B------:R-:W1:Y:S01]  /*4ca0*/  LDC R24, c[0x0][0x648] ;  /* 0x00019200ff187b82 */ /* 0x000e620000000800 */
[-CC-:B--2---:R-:W-:Y:S02]  /*4cb0*/  SHF.R.U64 R23, R14, R12.reuse, R9.reuse ;  /* 0x0000000c0e177219 */ /* 0x184fe40000001209 */
[----:B------:R-:W-:-:S05]  /*4cc0*/  SHF.R.U32.HI R6, RZ, R12, R9 ;  /* 0x0000000cff067219 */ /* 0x000fca0000011609 */
[----:B------:R-:W2:Y:S01]  /*4cd0*/  LDC R26, c[0x0][0x638] ;  /* 0x00018e00ff1a7b82 */ /* 0x000ea20000000800 */
[-C--:B---3--:R-:W-:Y:S02]  /*4ce0*/  SHF.L.U32 R8, R8, R27.reuse, RZ ;  /* 0x0000001b08087219 */ /* 0x088fe400000006ff */
[-CC-:B------:R-:W-:Y:S02]  /*4cf0*/  SHF.R.U64 R25, R23, R27.reuse, R6.reuse ;  /* 0x0000001b17197219 */ /* 0x180fe40000001206 */
[----:B------:R-:W-:Y:S02]  /*4d00*/  LOP3.LUT R32, RZ, R8, RZ, 0x33, !PT ;  /* 0x00000008ff207212 */ /* 0x000fe400078e33ff */
[----:B------:R-:W-:Y:S01]  /*4d10*/  SHF.R.U32.HI R9, RZ, R27, R6 ;  /* 0x0000001bff097219 */ /* 0x000fe20000011606 */
[----:B------:R-:W3:Y:S01]  /*4d20*/  LDC R31, c[0x0][0x610] ;  /* 0x00018400ff1f7b82 */ /* 0x000ee20000000800 */
[----:B------:R-:W-:Y:S01]  /*4d30*/  IMAD.MOV.U32 R8, RZ, RZ, R25 ;  /* 0x000000ffff087224 */ /* 0x000fe200078e0019 */
[----:B------:R-:W-:Y:S06]  /*4d40*/  @!P0 BRA `(.L_x_103) ;  /* 0x0000000000288947 */ /* 0x000fec0003800000 */
        /* <DEDUP_REMOVED lines=10> */
.L_x_103:
[----:B------:R-:W-:Y:S01]  /*4df0*/  ISETP.NE.AND P0, PT, R2, 0x1, PT ;  /* 0x000000010200780c */ /* 0x000fe20003f05270 */
[----:B------:R-:W-:Y:S01]  /*4e00*/  IMAD.MOV.U32 R13, RZ, RZ, R22 ;  /* 0x000000ffff0d7224 */ /* 0x000fe200078e0016 */
[----:B-1----:R-:W-:Y:S01]  /*4e10*/  SHF.R.U64 R6, R8, R24, R9 ;  /* 0x0000001808067219 */ /* 0x002fe20000001209 */
[----:B0-----:R-:W-:Y:S01]  /*4e20*/  VIADD R9, R20, 0xffffffff ;  /* 0xffffffff14097836 */ /* 0x001fe20000000000 */
[----:B------:R-:W-:Y:S02]  /*4e30*/  SHF.L.U32 R30, R30, R27, RZ ;  /* 0x0000001b1e1e7219 */ /* 0x000fe400000006ff */
[----:B------:R-:W-:Y:S01]  /*4e40*/  LOP3.LUT R5, R23, R32, RZ, 0xc0, !PT ;  /* 0x0000002017057212 */ /* 0x000fe200078ec0ff */
[----:B------:R-:W-:-:S04]  /*4e50*/  IMAD.MOV R8, RZ, RZ, -R6 ;  /* 0x000000ffff087224 */ /* 0x000fc800078e0a06 */
[----:B------:R-:W-:Y:S01]  /*4e60*/  IMAD R6, R30, R6, R5 ;  /* 0x000000061e067224 */ /* 0x000fe200078e0205 */
[----:B------:R-:W-:Y:S01]  /*4e70*/  LOP3.LUT R5, R14, R9, RZ, 0xc0, !PT ;  /* 0x000000090e057212 */ /* 0x000fe200078ec0ff */
[----:B------:R-:W-:Y:S02]  /*4e80*/  @P0 IMAD R3, R7, R21, R4 ;  /* 0x0000001507030224 */ /* 0x000fe400078e0204 */
[----:B--2---:R-:W-:Y:S02]  /*4e90*/  IMAD R4, R8, R26, R25 ;  /* 0x0000001a08047224 */ /* 0x004fe400078e0219 */
[----:B---3--:R-:W-:Y:S02]  /*4ea0*/  IMAD R3, R6, R31, R3 ;  /* 0x0000001f06037224 */ /* 0x008fe400078e0203 */
[----:B------:R-:W-:Y:S02]  /*4eb0*/  IMAD R4, R4, R20, R5 ;  /* 0x0000001404047224 */ /* 0x000fe400078e0205 */
[----:B------:R-:W-:-:S03]  /*4ec0*/  IMAD.MOV.U32 R6, RZ, RZ, 0x1 ;  /* 0x00000001ff067424 */ /* 0x000fc600078e00ff */
[----:B------:R-:W-:Y:S02]  /*4ed0*/  SEL R20, R4, R3, !P0 ;  /* 0x0000000304147207 */ /* 0x000fe40004000000 */
[----:B------:R-:W-:-:S07]  /*4ee0*/  SEL R11, R3, R4, !P0 ;  /* 0x00000004030b7207 */ /* 0x000fce0004000000 */
.L_x_101:
[----:B------:R-:W-:-:S08]  /*4ef0*/  NOP ;  /* 0x0000000000007918 */ /* 0x000fd00000000000 */
[----:B------:R-:W0:-:S00]  /*4f00*/  USETMAXREG.DEALLOC.CTAPOOL 0x28 ;  /* 0x00000028000079c8 */ /* 0x000e0000080e0500 */
[----:B0-----:R-:W-:-:S13]  /*4f10*/  ISETP.NE.AND P0, PT, R0, RZ, PT ;  /* 0x000000ff0000720c */ /* 0x001fda0003f05270 */
[----:B------:R-:W-:Y:S05]  /*4f20*/  @P0 EXIT ;  /* 0x000000000000094d */ /* 0x000fea0003800000 */
[----:B------:R-:W-:Y:S01]  /*4f30*/  LOP3.LUT P0, RZ, R6, 0xff, RZ, 0xc0, !PT ;  /* 0x000000ff06ff7812 */ /* 0x000fe2000780c0ff */
[----:B------:R-:W-:Y:S02]  /*4f40*/  IMAD.MOV.U32 R0, RZ, RZ, 0x1 ;  /* 0x00000001ff007424 */ /* 0x000fe400078e00ff */
[----:B------:R-:W-:-:S10]  /*4f50*/  IMAD.MOV.U32 R12, RZ, RZ, RZ ;  /* 0x000000ffff0c7224 */ /* 0x000fd400078e00ff */
[----:B------:R-:W-:Y:S05]  /*4f60*/  @!P0 BRA `(.L_x_104) ;  /* 0x0000000c007c8947 */ /* 0x000fea0003800000 */
[----:B------:R-:W0:Y:S01]  /*4f70*/  LDC R0, c[0x0][0x28c] ;  /* 0x0000a300ff007b82 */ /* 0x000e220000000800 */
[----:B------:R-:W-:Y:S01]  /*4f80*/  ULDC UR5, c[0x0][0x658] ;  /* 0x0001960000057ab9 */ /* 0x000fe20000000800 */
[----:B------:R-:W-:Y:S01]  /*4f90*/  UMOV UR11, 0xffffffff ;  /* 0xffffffff000b7882 */ /* 0x000fe20000000000 */
[----:B------:R-:W-:Y:S01]  /*4fa0*/  UMOV UR15, 0x1 ;  /* 0x00000001000f7882 */ /* 0x000fe20000000000 */
[----:B------:R-:W-:Y:S01]  /*4fb0*/  USHF.L.U32 UR11, UR11, UR5, URZ ;  /* 0x000000050b0b7299 */ /* 0x000fe2000800063f */
[----:B------:R-:W-:Y:S01]  /*4fc0*/  BSSY B0, `(.L_x_104) ;  /* 0x00000d9000007945 */ /* 0x000fe20003800000 */
[----:B------:R-:W-:Y:S01]  /*4fd0*/  ULDC UR9, c[0x0][0xc] ;  /* 0x0000030000097ab9 */ /* 0x000fe20000000800 */
[----:B------:R-:W-:Y:S01]  /*4fe0*/  ULDC UR14, c[0x0][0x10] ;  /* 0x00000400000e7ab9 */ /* 0x000fe20000000800 */
[----:B------:R-:W1:Y:S01]  /*4ff0*/  S2UR UR8, SR_CgaCtaId ;  /* 0x00000000000879c3 */ /* 0x000e620000008800 */
[----:B------:R-:W-:Y:S01]  /*5000*/  ULOP3.LUT UR13, URZ, UR11, URZ, 0x33, !UPT ;  /* 0x0000000b3f0d7292 */ /* 0x000fe2000f8e333f */
[----:B------:R-:W-:Y:S01]  /*5010*/  IMAD.MOV.U32 R10, RZ, RZ, 0x1 ;  /* 0x00000001ff0a7424 */ /* 0x000fe200078e00ff */
[----:B------:R-:W-:Y:S01]  /*5020*/  LOP3.LUT R9, R19, 0x2, RZ, 0xfc, !PT ;  /* 0x0000000213097812 */ /* 0x000fe200078efcff */
[----:B------:R-:W-:Y:S01]  /*5030*/  IMAD.MOV.U32 R12, RZ, RZ, RZ ;  /* 0x000000ffff0c7224 */ /* 0x000fe200078e00ff */
[----:B------:R-:W-:Y:S01]  /*5040*/  ULDC UR4, c[0x0][0x600] ;  /* 0x0001800000047ab9 */ /* 0x000fe20000000800 */
[----:B------:R-:W-:Y:S01]  /*5050*/  UMOV UR18, 0x5 ;  /* 0x0000000500127882 */ /* 0x000fe20000000000 */
[----:B------:R-:W-:-:S02]  /*5060*/  UIADD3 UR4, UR4, -0x1, URZ ;  /* 0xffffffff04047890 */ /* 0x000fc4000fffe03f */
[----:B------:R-:W-:Y:S01]  /*5070*/  USHF.L.U32 UR5, UR15, UR5, URZ ;  /* 0x000000050f057299 */ /* 0x000fe2000800063f */
[----:B------:R-:W-:Y:S01]  /*5080*/  ULDC.64 UR28, c[0x0][0x198] ;  /* 0x00006600001c7ab9 */ /* 0x000fe20000000a00 */
[----:B0-----:R-:W-:-:S05]  /*5090*/  VIADD R0, R0, 0x3f ;  /* 0x0000003f00007836 */ /* 0x001fca0000000000 */
[----:B------:R-:W-:Y:S01]  /*50a0*/  SHF.R.S32.HI R3, RZ, 0x1f, R0 ;  /* 0x0000001fff037819 */ /* 0x000fe20000011400 */
[----:B-1----:R-:W-:-:S03]  /*50b0*/  ULOP3.LUT UR10, UR8, 0x1, URZ, 0xc0, !UPT ;  /* 0x00000001080a7892 */ /* 0x002fc6000f8ec03f */
[----:B------:R-:W-:Y:S01]  /*50c0*/  LEA.HI R3, R3, R0, RZ, 0x6 ;  /* 0x0000000003037211 */ /* 0x000fe200078f30ff */
[----:B------:R-:W-:Y:S01]  /*50d0*/  USHF.R.U32.HI UR25, URZ, 0x1, UR8 ;  /* 0x000000013f197899 */ /* 0x000fe20008011608 */
[----:B------:R-:W-:Y:S01]  /*50e0*/  IMAD.MOV.U32 R0, RZ, RZ, 0x1 ;  /* 0x00000001ff007424 */ /* 0x000fe200078e00ff */
[----:B------:R-:W-:Y:S01]  /*50f0*/  USHF.L.U32 UR6, UR8, 0x5, URZ ;  /* 0x0000000508067899 */ /* 0x000fe2000800063f */
[----:B------:R-:W-:Y:S01]  /*5100*/  SHF.R.S32.HI R3, RZ, 0x6, R3 ;  /* 0x00000006ff037819 */ /* 0x000fe20000011403 */
[----:B------:R-:W-:Y:S02]  /*5110*/  USHF.L.U32 UR7, UR8, 0xb, URZ ;  /* 0x0000000b08077899 */ /* 0x000fe4000800063f */
[----:B------:R-:W-:Y:S02]  /*5120*/  ULOP3.LUT UR8, UR8, 0xfffffffe, URZ, 0xc0, !UPT ;  /* 0xfffffffe08087892 */ /* 0x000fe4000f8ec03f */
[----:B------:R-:W-:Y:S01]  /*5130*/  UISETP.GT.U32.AND UP0, UPT, UR10, 0xffff, UPT ;  /* 0x0000ffff0a00788c */ /* 0x000fe2000bf04070 */
[----:B------:R-:W-:Y:S01]  /*5140*/  VIADD R8, R3, 0x1 ;  /* 0x0000000103087836 */ /* 0x000fe20000000000 */
[----:B------:R-:W-:-:S02]  /*5150*/  USHF.L.U32 UR11, UR15, UR8, URZ ;  /* 0x000000080f0b7299 */ /* 0x000fc4000800063f */
[----:B------:R-:W-:Y:S02]  /*5160*/  ULOP3.LUT UR12, UR8, 0x1, URZ, 0xfc, !UPT ;  /* 0x00000001080c7892 */ /* 0x000fe4000f8efc3f */
[----:B------:R-:W-:Y:S02]  /*5170*/  UIMAD.WIDE.U32 UR8, UR9, UR14, URZ ;  /* 0x0000000e090872a5 */ /* 0x000fe4000f8e003f */
[----:B------:R-:W-:Y:S01]  /*5180*/  USEL UR10, UR10, 0xffff, !UP0 ;  /* 0x0000ffff0a0a7887 */ /* 0x000fe2000c000000 */
[----:B------:R-:W-:Y:S01]  /*5190*/  ULDC UR14, c[0x0][0x14] ;  /* 0x00000500000e7ab9 */ /* 0x000fe20000000800 */
[----:B------:R-:W-:Y:S02]  /*51a0*/  USHF.L.U32 UR12, UR15, UR12, URZ ;  /* 0x0000000c0f0c7299 */ /* 0x000fe4000800063f */
[----:B------:R-:W-:Y:S02]  /*51b0*/  UIMAD.WIDE.U32 UR26, UR8, UR14, URZ ;  /* 0x0000000e081a72a5 */ /* 0x000fe4000f8e003f */
[----:B------:R-:W-:-:S02]  /*51c0*/  UIMAD UR21, UR9, UR14, URZ ;  /* 0x0000000e091572a4 */ /* 0x000fc4000f8e023f */
[----:B------:R-:W-:Y:S02]  /*51d0*/  ULOP3.LUT UR10, UR10, 0xffff, URZ, 0xc0, !UPT ;  /* 0x0000ffff0a0a7892 */ /* 0x000fe4000f8ec03f */
[----:B------:R-:W-:Y:S02]  /*51e0*/  ULOP3.LUT UR6, UR6, 0x20, URZ, 0xc0, !UPT ;  /* 0x0000002006067892 */ /* 0x000fe4000f8ec03f */
[----:B------:R-:W-:Y:S02]  /*51f0*/  ULOP3.LUT UR7, UR7, 0x800, URZ, 0xc0, !UPT ;  /* 0x0000080007077892 */ /* 0x000fe4000f8ec03f */
[----:B------:R-:W-:Y:S02]  /*5200*/  ULOP3.LUT UR19, UR11, UR12, URZ, 0xfc, !UPT ;  /* 0x0000000c0b137292 */ /* 0x000fe4000f8efc3f */
[----:B------:R-:W-:Y:S02]  /*5210*/  UIADD3 UR21, UR27, UR21, URZ ;  /* 0x000000151b157290 */ /* 0x000fe4000fffe03f */
[----:B------:R-:W-:-:S12]  /*5220*/  USHF.L.U32 UR18, UR18, UR10, URZ ;  /* 0x0000000a12127299 */ /* 0x000fd8000800063f */
.L_x_115:
[----:B------:R-:W-:-:S03]  /*5230*/  UMOV UR8, 0xffffffff ;  /* 0xffffffff00087882 */ /* 0x000fc60000000000 */
[----:B------:R-:W-:Y:S05]  /*5240*/  BRA.DIV UR8, `(.L_x_105) ;  /* 0x0000000e08d07947 */ /* 0x000fea000b800000 */
[----:B------:R-:W-:-:S13]  /*5250*/  ELECT P6, URZ, PT ;  /* 0x00000000003f782f */ /* 0x000fda00038c0000 */
.L_x_127:
[----:B------:R-:W0:Y:S01]  /*5260*/  LDC R4, c[0x0][0x28c] ;  /* 0x0000a300ff047b82 */ /* 0x000e220000000800 */
[----:B------:R-:W-:Y:S01]  /*5270*/  BSSY B1, `(.L_x_106) ;  /* 0x000003c000017945 */ /* 0x000fe20003800000 */
[----:B0-----:R-:W-:-:S13]  /*5280*/  ISETP.LT.OR P6, PT, R4, 0x1, !P6 ;  /* 0x000000010400780c */ /* 0x001fda00077c1670 */
[----:B------:R-:W-:Y:S05]  /*5290*/  @P6 BRA `(.L_x_107) ;  /* 0x0000000000e46947 */ /* 0x000fea0003800000 */
[----:B------:R-:W-:Y:S01]  /*52a0*/  LEA R11, R11, UR25, 0x1 ;  /* 0x000000190b0b7c11 */ /* 0x000fe2000f8e08ff */
[----:B------:R-:W-:Y:S01]  /*52b0*/  IMAD.MOV.U32 R21, RZ, RZ, RZ ;  /* 0x000000ffff157224 */ /* 0x000fe200078e00ff */
[----:B------:R-:W-:Y:S01]  /*52c0*/  LEA R20, R20, UR6, 0x6 ;  /* 0x0000000614147c11 */ /* 0x000fe2000f8e30ff */
[----:B------:R-:W-:Y:S02]  /*52d0*/  IMAD.MOV.U32 R4, RZ, RZ, R8 ;  /* 0x000000ffff047224 */ /* 0x000fe400078e0008 */
[----:B------:R-:W-:Y:S02]  /*52e0*/  IMAD.MOV.U32 R5, RZ, RZ, R0 ;  /* 0x000000ffff057224 */ /* 0x000fe400078e0000 */
[----:B------:R-:W-:Y:S02]  /*52f0*/  IMAD.MOV.U32 R6, RZ, RZ, R12 ;  /* 0x000000ffff067224 */ /* 0x000fe400078e000c */
[----:B------:R-:W-:-:S07]  /*5300*/  IMAD.SHL.U32 R15, R11, 0x40, RZ ;  /* 0x000000400b0f7824 */ /* 0x000fce00078e00ff */
.L_x_110:
[----:B------:R-:W0:Y:S01]  /*5310*/  S2R R14, SR_CgaCtaId ;  /* 0x00000000000e7919 */ /* 0x000e220000008800 */
[----:B------:R-:W-:Y:S02]  /*5320*/  MOV R7, 0x400 ;  /* 0x0000040000077802 */ /* 0x000fe40000000f00 */
[----:B------:R-:W-:-:S13]  /*5330*/  LOP3.LUT P1, RZ, R18, 0x7f, RZ, 0xc0, !PT ;  /* 0x0000007f12ff7812 */ /* 0x000fda000782c0ff */
[----:B------:R-:W1:Y:S01]  /*5340*/  @!P1 LDC R11, c[0x0][0x500] ;  /* 0x00014000ff0b9b82 */ /* 0x000e620000000800 */
[----:B0-----:R-:W-:Y:S02]  /*5350*/  LEA R22, R14, R7, 0x18 ;  /* 0x000000070e167211 */ /* 0x001fe400078ec0ff */
[----:B------:R-:W-:-:S03]  /*5360*/  SHF.L.U32 R7, R5, 0x1f, RZ ;  /* 0x0000001f05077819 */ /* 0x000fc600000006ff */
[----:B------:R-:W-:-:S04]  /*5370*/  IMAD R14, R6, 0x8, R22 ;  /* 0x00000008060e7824 */ /* 0x000fc800078e0216 */
[----:B------:R-:W0:Y:S02]  /*5380*/  SYNCS.PHASECHK.TRANS64.TRYWAIT P0, [R14+URZ+0x28], R7 ;  /* 0x000028070e0075a7 */ /* 0x000e24000800017f */
[----:B01----:R-:W-:Y:S05]  /*5390*/  @!P0 BRA `(.L_x_108) ;  /* 0x0000000c009c8947 */ /* 0x003fea0003800000 */
.L_x_128:
[----:B0-----:R-:W-:Y:S01]  /*53a0*/  PRMT R7, R9, 0x9910, RZ ;  /* 0x0000991009077816 */ /* 0x001fe200000000ff */
[----:B------:R0:W-:Y:S03]  /*53b0*/  @!P1 SYNCS.ARRIVE.TRANS64 RZ, [R14+URZ], R11 ;  /* 0x0000000b0eff99a7 */ /* 0x0001e6000800003f */
[----:B------:R-:W-:-:S13]  /*53c0*/  ISETP.NE.AND P0, PT, R7, 0x2, PT ;  /* 0x000000020700780c */ /* 0x000fda0003f05270 */
[----:B0-----:R-:W-:Y:S05]  /*53d0*/  @P0 BRA `(.L_x_109) ;  /* 0x0000000000040947 */ /* 0x001fea0003800000 */
[----:B------:R-:W-:Y:S01]  /*53e0*/  BPT.TRAP 0x1 ;  /* 0x000000040000795c */ /* 0x000fe20000300000 */
.L_x_109:
[----:B------:R-:W-:Y:S01]  /*53f0*/  LEA R7, R6, UR25, 0x1 ;  /* 0x0000001906077c11 */ /* 0x000fe2000f8e08ff */
[----:B------:R-:W-:Y:S01]  /*5400*/  VIADD R4, R4, 0xffffffff ;  /* 0xffffffff04047836 */ /* 0x000fe20000000000 */
[----:B------:R-:W-:Y:S01]  /*5410*/  R2UR UR23, R15 ;  /* 0x000000000f1772ca */ /* 0x000fe200000e0000 */
[----:B------:R-:W-:Y:S01]  /*5420*/  UIADD3 UR14, UP0, UR28, 0xf0, URZ ;  /* 0x000000f01c0e7890 */ /* 0x000fe2000ff1e03f */
[----:B------:R-:W-:Y:S01]  /*5430*/  R2UR UR9, R14 ;  /* 0x000000000e0972ca */ /* 0x000fe200000e0000 */
[----:B------:R-:W-:Y:S01]  /*5440*/  IMAD.SHL.U32 R7, R7, 0x1000, RZ ;  /* 0x0000100007077824 */ /* 0x000fe200078e00ff */
[----:B------:R-:W-:Y:S01]  /*5450*/  R2UR UR10, R21 ;  /* 0x00000000150a72ca */ /* 0x000fe200000e0000 */
[----:B------:R-:W-:Y:S01]  /*5460*/  UIADD3 UR32, UP1, UR28, 0x1f0, URZ ;  /* 0x000001f01c207890 */ /* 0x000fe2000ff3e03f */
[----:B------:R-:W-:Y:S01]  /*5470*/  R2UR UR12, R13 ;  /* 0x000000000d0c72ca */ /* 0x000fe200000e0000 */
[--C-:B------:R-:W-:Y:S01]  /*5480*/  IMAD R11, R7, 0x2, R22.reuse ;  /* 0x00000002070b7824 */ /* 0x100fe200078e0216 */
[----:B------:R-:W-:Y:S01]  /*5490*/  LEA R7, R6, UR7, 0xc ;  /* 0x0000000706077c11 */ /* 0x000fe2000f8e60ff */
[----:B------:R-:W-:Y:S01]  /*54a0*/  UIADD3.X UR15, URZ, UR29, URZ, UP0, !UPT ;  /* 0x0000001d3f0f7290 */ /* 0x000fe200087fe43f */
[----:B------:R-:W-:Y:S01]  /*54b0*/  R2UR UR24, R20 ;  /* 0x00000000141872ca */ /* 0x000fe200000e0000 */
[----:B------:R-:W-:Y:S01]  /*54c0*/  UPRMT UR20, URZ, 0x5410, UR18 ;  /* 0x000054103f147896 */ /* 0x000fe20008000012 */
[----:B------:R-:W-:Y:S01]  /*54d0*/  R2UR UR8, R11 ;  /* 0x000000000b0872ca */ /* 0x000fe200000e0000 */
[----:B------:R-:W-:Y:S01]  /*54e0*/  IMAD R7, R7, 0x2, R22 ;  /* 0x0000000207077824 */ /* 0x000fe200078e0216 */
[----:B------:R-:W-:Y:S01]  /*54f0*/  ISETP.GT.AND P1, PT, R4, 0x1, PT ;  /* 0x000000010400780c */ /* 0x000fe20003f24270 */
[----:B------:R-:W-:Y:S01]  /*5500*/  VIADD R6, R6, 0x1 ;  /* 0x0000000106067836 */ /* 0x000fe20000000000 */
[----:B------:R-:W-:Y:S01]  /*5510*/  UPRMT UR30, URZ, 0x5410, UR19 ;  /* 0x000054103f1e7896 */ /* 0x000fe20008000013 */
[----:B------:R-:W-:Y:S01]  /*5520*/  VIADD R21, R21, 0x40 ;  /* 0x0000004015157836 */ /* 0x000fe20000000000 */
[----:B------:R-:W-:Y:S01]  /*5530*/  R2UR UR11, R7 ;  /* 0x00000000070b72ca */ /* 0x000fe200000e0000 */
[----:B------:R-:W-:Y:S01]  /*5540*/  UIADD3.X UR33, URZ, UR29, URZ, UP1, !UPT ;  /* 0x0000001d3f217290 */ /* 0x000fe20008ffe43f */
[----:B------:R-:W-:Y:S01]  /*5550*/  ISETP.NE.AND P0, PT, R6, 0x5, PT ;  /* 0x000000050600780c */ /* 0x000fe20003f05270 */
[----:B------:R-:W-:Y:S01]  /*5560*/  UMOV UR16, 0x0 ;  /* 0x0000000000107882 */ /* 0x000fe20000000000 */
[----:B------:R-:W-:-:S02]  /*5570*/  UMOV UR17, 0x10000000 ;  /* 0x1000000000117882 */ /* 0x000fc40000000000 */
[----:B------:R-:W-:Y:S01]  /*5580*/  SEL R14, RZ, 0x1, P0 ;  /* 0x00000001ff0e7807 */ /* 0x000fe20000000000 */
[----:B------:R-:W-:Y:S01]  /*5590*/  UIADD3 UR8, UR8, 0x100, URZ ;  /* 0x0000010008087890 */ /* 0x000fe2000fffe03f */
[----:B------:R-:W-:Y:S02]  /*55a0*/  SEL R6, R6, RZ, P0 ;  /* 0x000000ff06067207 */ /* 0x000fe40000000000 */
[----:B------:R-:W-:-:S03]  /*55b0*/  LOP3.LUT R5, R5, R14, RZ, 0x3c, !PT ;  /* 0x0000000e05057212 */ /* 0x000fc600078e3cff */
[----:B------:R-:W-:-:S03]  /*55c0*/  UIADD3 UR22, UR11, 0x14100, URZ ;  /* 0x000141000b167890 */ /* 0x000fc6000fffe03f */
[----:B------:R-:W-:Y:S02]  /*55d0*/  UMOV UR11, UR23 ;  /* 0x00000017000b7c82 */ /* 0x000fe40008000000 */
[----:B------:R0:W-:Y:S02]  /*55e0*/  UTMALDG.3D.MULTICAST [UR8], [UR14], UR20, desc[UR16] ;  /* 0x000010080e0073b4 */ /* 0x0001e40008011814 */
[----:B0-----:R-:W-:Y:S01]  /*55f0*/  UMOV UR8, UR22 ;  /* 0x0000001600087c82 */ /* 0x001fe20008000000 */
[----:B------:R-:W-:Y:S02]  /*5600*/  UMOV UR11, UR24 ;  /* 0x00000018000b7c82 */ /* 0x000fe40008000000 */
[----:B------:R0:W-:Y:S02]  /*5610*/  UTMALDG.3D.MULTICAST [UR8], [UR32], UR30, desc[UR16] ;  /* 0x00001008200073b4 */ /* 0x0001e4000801181e */
[----:B0-----:R-:W-:Y:S05]  /*5620*/  @P1 BRA `(.L_x_110) ;  /* 0xfffffffc00381947 */ /* 0x001fea000383ffff */
.L_x_107:
[----:B------:R-:W-:Y:S05]  /*5630*/  BSYNC B1 ;  /* 0x0000000000017941 */ /* 0x000fea0003800000 */
.L_x_106:
[----:B------:R-:W-:Y:S01]  /*5640*/  LOP3.LUT P1, RZ, R10, 0xff, RZ, 0xc0, !PT ;  /* 0x000000ff0aff7812 */ /* 0x000fe2000782c0ff */
[C---:B------:R-:W-:Y:S01]  /*5650*/  IMAD.IADD R12, R3.reuse, 0x1, R12 ;  /* 0x00000001030c7824 */ /* 0x040fe200078e020c */
[----:B------:R-:W-:Y:S01]  /*5660*/  ULDC.64 UR8, c[0x0][0x650] ;  /* 0x0001940000087ab9 */ /* 0x000fe20000000a00 */
[C---:B------:R-:W-:Y:S01]  /*5670*/  ISETP.GE.U32.AND P2, PT, R3.reuse, 0x5, PT ;  /* 0x000000050300780c */ /* 0x040fe20003f46070 */
[----:B------:R-:W-:Y:S01]  /*5680*/  BSSY B1, `(.L_x_111) ;  /* 0x000006a000017945 */ /* 0x000fe20003800000 */
[----:B------:R-:W-:Y:S01]  /*5690*/  IMAD.MOV.U32 R11, RZ, RZ, -0x1 ;  /* 0xffffffffff0b7424 */ /* 0x000fe200078e00ff */
[----:B------:R-:W-:Y:S01]  /*56a0*/  ISETP.GT.U32.AND P0, PT, R12, 0x4, PT ;  /* 0x000000040c00780c */ /* 0x000fe20003f04070 */
[----:B------:R-:W-:Y:S01]  /*56b0*/  IMAD.MOV.U32 R20, RZ, RZ, -0x1 ;  /* 0xffffffffff147424 */ /* 0x000fe200078e00ff */
[----:B------:R-:W-:Y:S01]  /*56c0*/  PRMT R10, RZ, 0x7610, R10 ;  /* 0x00007610ff0a7816 */ /* 0x000fe2000000000a */
[----:B------:R-:W-:Y:S01]  /*56d0*/  IMAD.MOV.U32 R13, RZ, RZ, -0x1 ;  /* 0xffffffffff0d7424 */ /* 0x000fe200078e00ff */
[----:B------:R-:W-:-:S03]  /*56e0*/  ISETP.LT.U32.AND P0, PT, R3, 0x5, P0 ;  /* 0x000000050300780c */ /* 0x000fc60000701070 */
[----:B------:R-:W0:Y:S01]  /*56f0*/  @P1 S2R R5, SR_CgaCtaId ;  /* 0x0000000000051919 */ /* 0x000e220000008800 */
[----:B------:R-:W-:-:S04]  /*5700*/  @P1 MOV R4, 0x400 ;  /* 0x0000040000041802 */ /* 0x000fc80000000f00 */
[----:B0-----:R-:W-:Y:S01]  /*5710*/  @P1 LEA R6, R5, R4, 0x18 ;  /* 0x0000000405061211 */ /* 0x001fe200078ec0ff */
[----:B------:R-:W-:-:S03]  /*5720*/  IMAD.WIDE.U32 R4, R12, -0x33333333, RZ ;  /* 0xcccccccd0c047825 */ /* 0x000fc600078e00ff */
[----:B------:R0:W-:Y:S01]  /*5730*/  @P1 SYNCS.ARRIVE.TRANS64.A1T0 RZ, [R6+URZ+0x68], RZ ;  /* 0x000068ff06ff19a7 */ /* 0x0001e2000810003f */
[----:B------:R-:W-:Y:S02]  /*5740*/  IADD3 R16, P1, R16, UR26, RZ ;  /* 0x0000001a10107c10 */ /* 0x000fe4000ff3e0ff */
[----:B------:R-:W-:Y:S02]  /*5750*/  SHF.R.U32.HI R7, RZ, 0x2, R5 ;  /* 0x00000002ff077819 */ /* 0x000fe40000011605 */
[----:B------:R-:W-:Y:S02]  /*5760*/  SEL R5, RZ, 0x1, !P0 ;  /* 0x00000001ff057807 */ /* 0x000fe40004000000 */
[----:B------:R-:W-:Y:S01]  /*5770*/  IADD3.X R17, R17, UR21, RZ, P1, !PT ;  /* 0x0000001511117c10 */ /* 0x000fe20008ffe4ff */
[----:B------:R-:W-:Y:S01]  /*5780*/  IMAD R12, R7, -0x5, R12 ;  /* 0xfffffffb070c7824 */ /* 0x000fe200078e020c */
[----:B------:R-:W-:Y:S02]  /*5790*/  ISETP.GE.U32.AND P0, PT, R16, UR8, PT ;  /* 0x0000000810007c0c */ /* 0x000fe4000bf06070 */
[----:B------:R-:W-:-:S02]  /*57a0*/  LOP3.LUT R0, R0, R5, RZ, 0x3c, !PT ;  /* 0x0000000500007212 */ /* 0x000fc400078e3cff */
[----:B------:R-:W-:Y:S02]  /*57b0*/  ISETP.GE.U32.AND.EX P0, PT, R17, UR9, PT, P0 ;  /* 0x0000000911007c0c */ /* 0x000fe4000bf06100 */
[----:B------:R-:W-:Y:S02]  /*57c0*/  @P2 LOP3.LUT R0, R0, 0x1, R7, 0x78, !PT ;  /* 0x0000000100002812 */ /* 0x000fe400078e7807 */
[----:B------:R-:W-:-:S09]  /*57d0*/  PRMT R4, RZ, 0x7610, R4 ;  /* 0x00007610ff047816 */ /* 0x000fd20000000004 */
[----:B0-----:R-:W-:Y:S05]  /*57e0*/  @P0 BRA `(.L_x_112) ;  /* 0x00000004004c0947 */ /* 0x001fea0003800000 */
[----:B------:R-:W0:Y:S01]  /*57f0*/  S2R R14, SR_CTAID.X ;  /* 0x00000000000e7919 */ /* 0x000e220000002500 */
[----:B------:R-:W-:Y:S01]  /*5800*/  ULDC.64 UR8, c[0x0][0x628] ;  /* 0x00018a0000087ab9 */ /* 0x000fe20000000a00 */
[----:B------:R-:W1:Y:S01]  /*5810*/  LDC R15, c[0x0][0x144] ;  /* 0x00005100ff0f7b82 */ /* 0x000e620000000800 */
[----:B------:R-:W-:Y:S01]  /*5820*/  ISETP.NE.U32.AND P0, PT, RZ, UR8, PT ;  /* 0x00000008ff007c0c */ /* 0x000fe2000bf05070 */
[----:B------:R-:W2:Y:S01]  /*5830*/  S2R R11, SR_CTAID.Y ;  /* 0x00000000000b7919 */ /* 0x000ea20000002600 */
[----:B------:R-:W-:Y:S01]  /*5840*/  ULDC UR10, c[0x0][0x150] ;  /* 0x00005400000a7ab9 */ /* 0x000fe20000000800 */
[----:B------:R-:W-:Y:S01]  /*5850*/  ULDC UR11, c[0x0][0x630] ;  /* 0x00018c00000b7ab9 */ /* 0x000fe20000000800 */
[----:B------:R-:W-:Y:S01]  /*5860*/  ISETP.NE.AND.EX P0, PT, RZ, UR9, PT, P0 ;  /* 0x00000009ff007c0c */ /* 0x000fe2000bf05300 */
[----:B------:R-:W-:Y:S01]  /*5870*/  IMAD.MOV.U32 R4, RZ, RZ, R16 ;  /* 0x000000ffff047224 */ /* 0x000fe200078e0010 */
[----:B0-----:R-:W-:-:S05]  /*5880*/  I2FP.F32.U32 R5, R14 ;  /* 0x0000000e00057245 */ /* 0x001fca0000201000 */
[----:B------:R-:W-:Y:S01]  /*5890*/  FMUL R20, R5, UR10 ;  /* 0x0000000a05147c20 */ /* 0x000fe20008400000 */
[----:B------:R-:W-:-:S05]  /*58a0*/  IMAD.MOV.U32 R5, RZ, RZ, R17 ;  /* 0x000000ffff057224 */ /* 0x000fca00078e0011 */
[----:B--2---:R-:W-:Y:S05]  /*58b0*/  @!P0 BRA `(.L_x_113) ;  /* 0x0000000000288947 */ /* 0x004fea0003800000 */
[----:B------:R-:W-:Y:S02]  /*58c0*/  ULDC UR10, c[0x0][0x634] ;  /* 0x00018d00000a7ab9 */ /* 0x000fe40000000800 */
[----:B------:R-:W-:-:S05]  /*58d0*/  IADD3 R5, P0, R16, UR10, RZ ;  /* 0x0000000a10057c10 */ /* 0x000fca000ff1e0ff */
[----:B------:R-:W-:-:S04]  /*58e0*/  IMAD.X R13, RZ, RZ, R17, P0 ;  /* 0x000000ffff0d7224 */ /* 0x000fc800000e0611 */
[----:B------:R-:W-:-:S04]  /*58f0*/  IMAD.WIDE.U32 R6, R13, UR8, RZ ;  /* 0x000000080d067c25 */ /* 0x000fc8000f8e00ff */
[----:B------:R-:W-:-:S04]  /*5900*/  IMAD.WIDE.U32 R6, P0, R5, UR9, R6 ;  /* 0x0000000905067c25 */ /* 0x000fc8000f800006 */
[----:B------:R-:W-:-:S04]  /*5910*/  IMAD.WIDE.U32 R4, R5, UR8, RZ ;  /* 0x0000000805047c25 */ /* 0x000fc8000f8e00ff */
[----:B------:R-:W-:Y:S01]  /*5920*/  IMAD.MOV.U32 R4, RZ, RZ, R7 ;  /* 0x000000ffff047224 */ /* 0x000fe200078e0007 */
[----:B------:R-:W-:Y:S01]  /*5930*/  IADD3 RZ, P1, R5, R6, RZ ;  /* 0x0000000605ff7210 */ /* 0x000fe20007f3e0ff */
[----:B------:R-:W-:-:S04]  /*5940*/  IMAD.X R5, RZ, RZ, RZ, P0 ;  /* 0x000000ffff057224 */ /* 0x000fc800000e06ff */
[----:B------:R-:W-:-:S08]  /*5950*/  IMAD.WIDE.U32.X R4, R13, UR9, R4, P1 ;  /* 0x000000090d047c25 */ /* 0x000fd000088e0404 */
.L_x_113:
[--C-:B------:R-:W-:Y:S01]  /*5960*/  SHF.R.U64 R13, R4, UR11, R5.reuse ;  /* 0x0000000b040d7c19 */ /* 0x100fe20008001205 */
[----:B------:R-:W0:Y:S01]  /*5970*/  F2I.U32.TRUNC.NTZ R20, R20 ;  /* 0x0000001400147305 */ /* 0x000e22000020f000 */
[----:B------:R-:W-:Y:S01]  /*5980*/  SHF.R.U32.HI R4, RZ, UR11, R5 ;  /* 0x0000000bff047c19 */ /* 0x000fe20008011605 */
[----:B------:R-:W-:Y:S01]  /*5990*/  ULDC.64 UR8, c[0x0][0x620] ;  /* 0x0001880000087ab9 */ /* 0x000fe20000000a00 */
[----:B------:R-:W-:Y:S01]  /*59a0*/  IADD3 R7, P0, RZ, -R13, RZ ;  /* 0x8000000dff077210 */ /* 0x000fe20007f1e0ff */
[----:B------:R-:W-:Y:S01]  /*59b0*/  ULDC.64 UR10, c[0x0][0x640] ;  /* 0x00019000000a7ab9 */ /* 0x000fe20000000a00 */
[----:B------:R-:W2:Y:S03]  /*59c0*/  LDC R22, c[0x0][0x148] ;  /* 0x00005200ff167b82 */ /* 0x000ea60000000800 */
[----:B------:R-:W-:Y:S01]  /*59d0*/  IMAD.X R4, RZ, RZ, ~R4, P0 ;  /* 0x000000ffff047224 */ /* 0x000fe200000e0e04 */
[----:B------:R-:W-:-:S03]  /*59e0*/  ISETP.NE.U32.AND P0, PT, RZ, UR10, PT ;  /* 0x0000000aff007c0c */ /* 0x000fc6000bf05070 */
[----:B------:R-:W-:Y:S01]  /*59f0*/  IMAD R6, R4, UR8, RZ ;  /* 0x0000000804067c24 */ /* 0x000fe2000f8e02ff */
[----:B------:R-:W-:Y:S01]  /*5a00*/  ISETP.NE.AND.EX P0, PT, RZ, UR11, PT, P0 ;  /* 0x0000000bff007c0c */ /* 0x000fe2000bf05300 */
[----:B------:R-:W-:Y:S01]  /*5a10*/  IMAD.WIDE.U32 R4, R7, UR8, R16 ;  /* 0x0000000807047c25 */ /* 0x000fe2000f8e0010 */
[----:B------:R-:W-:-:S03]  /*5a20*/  ULDC UR8, c[0x0][0x618] ;  /* 0x0001860000087ab9 */ /* 0x000fc60000000800 */
[----:B------:R-:W-:Y:S01]  /*5a30*/  IMAD R7, R7, UR9, R6 ;  /* 0x0000000907077c24 */ /* 0x000fe2000f8e0206 */
[----:B------:R-:W-:Y:S01]  /*5a40*/  ULDC UR9, c[0x0][0x154] ;  /* 0x0000550000097ab9 */ /* 0x000fe20000000800 */
[----:B0-----:R-:W-:Y:S02]  /*5a50*/  IMAD.MOV R6, RZ, RZ, -R20 ;  /* 0x000000ffff067224 */ /* 0x001fe400078e0a14 */
[----:B------:R-:W-:Y:S02]  /*5a60*/  IMAD.IADD R5, R5, 0x1, R7 ;  /* 0x0000000105057824 */ /* 0x000fe400078e0207 */
[----:B-1----:R-:W-:Y:S01]  /*5a70*/  IMAD R14, R15, R6, R14 ;  /* 0x000000060f0e7224 */ /* 0x002fe200078e020e */
[----:B------:R-:W-:Y:S02]  /*5a80*/  I2FP.F32.U32 R6, R11 ;  /* 0x0000000b00067245 */ /* 0x000fe40000201000 */
[--C-:B------:R-:W-:Y:S02]  /*5a90*/  SHF.R.U64 R15, R4, UR8, R5.reuse ;  /* 0x00000008040f7c19 */ /* 0x100fe40008001205 */
[----:B------:R-:W-:Y:S01]  /*5aa0*/  SHF.R.U32.HI R4, RZ, UR8, R5 ;  /* 0x00000008ff047c19 */ /* 0x000fe20008011605 */
[----:B------:R-:W-:Y:S01]  /*5ab0*/  FMUL R6, R6, UR9 ;  /* 0x0000000906067c20 */ /* 0x000fe20008400000 */
[----:B------:R-:W-:-:S02]  /*5ac0*/  ULDC UR8, c[0x0][0x608] ;  /* 0x0001820000087ab9 */ /* 0x000fc40000000800 */
[--C-:B------:R-:W-:Y:S01]  /*5ad0*/  SHF.R.U64 R21, R15, UR8, R4.reuse ;  /* 0x000000080f157c19 */ /* 0x100fe20008001204 */
[----:B------:R0:W1:Y:S01]  /*5ae0*/  F2I.U32.TRUNC.NTZ R24, R6 ;  /* 0x0000000600187305 */ /* 0x000062000020f000 */
[----:B------:R-:W-:Y:S01]  /*5af0*/  SHF.R.U32.HI R4, RZ, UR8, R4 ;  /* 0x00000008ff047c19 */ /* 0x000fe20008011604 */
[----:B------:R-:W-:-:S03]  /*5b00*/  ULDC UR8, c[0x0][0x658] ;  /* 0x0001960000087ab9 */ /* 0x000fc60000000800 */
[--C-:B------:R-:W-:Y:S02]  /*5b10*/  SHF.R.U64 R20, R21, UR8, R4.reuse ;  /* 0x0000000815147c19 */ /* 0x100fe40008001204 */
[----:B------:R-:W-:-:S03]  /*5b20*/  SHF.R.U32.HI R23, RZ, UR8, R4 ;  /* 0x00000008ff177c19 */ /* 0x000fc60008011604 */
[----:B------:R-:W-:Y:S02]  /*5b30*/  IMAD.MOV.U32 R4, RZ, RZ, R20 ;  /* 0x000000ffff047224 */ /* 0x000fe400078e0014 */
[----:B------:R-:W-:Y:S01]  /*5b40*/  IMAD.MOV.U32 R5, RZ, RZ, R23 ;  /* 0x000000ffff057224 */ /* 0x000fe200078e0017 */
[----:B0-----:R-:W-:Y:S06]  /*5b50*/  @!P0 BRA `(.L_x_114) ;  /* 0x0000000000288947 */ /* 0x001fec0003800000 */
        /* <DEDUP_REMOVED lines=10> */
.L_x_114:
[----:B------:R-:W-:Y:S01]  /*5c00*/  ISETP.NE.AND P0, PT, R2, 0x1, PT ;  /* 0x000000010200780c */ /* 0x000fe20003f05270 */
[----:B------:R-:W-:Y:S01]  /*5c10*/  ULDC UR8, c[0x0][0x648] ;  /* 0x0001920000087ab9 */ /* 0x000fe20000000800 */
[----:B-1----:R-:W-:Y:S01]  /*5c20*/  IMAD.MOV R24, RZ, RZ, -R24 ;  /* 0x000000ffff187224 */ /* 0x002fe200078e0a18 */
[----:B------:R-:W-:Y:S01]  /*5c30*/  SHF.R.U64 R4, R4, UR8, R5 ;  /* 0x0000000804047c19 */ /* 0x000fe20008001205 */
[----:B------:R-:W-:Y:S01]  /*5c40*/  ULDC UR8, c[0x0][0x638] ;  /* 0x00018e0000087ab9 */ /* 0x000fe20000000800 */
[----:B------:R-:W-:Y:S01]  /*5c50*/  LOP3.LUT R21, R21, UR13, RZ, 0xc0, !PT ;  /* 0x0000000d15157c12 */ /* 0x000fe2000f8ec0ff */
[----:B------:R-:W-:Y:S02]  /*5c60*/  ULDC UR9, c[0x0][0x610] ;  /* 0x0001840000097ab9 */ /* 0x000fe40000000800 */
[----:B------:R-:W-:Y:S02]  /*5c70*/  IMAD.MOV R5, RZ, RZ, -R4 ;  /* 0x000000ffff057224 */ /* 0x000fe400078e0a04 */
[----:B------:R-:W-:-:S02]  /*5c80*/  IMAD R21, R4, UR5, R21 ;  /* 0x0000000504157c24 */ /* 0x000fc4000f8e0215 */
[----:B------:R-:W-:Y:S01]  /*5c90*/  IMAD R20, R5, UR8, R20 ;  /* 0x0000000805147c24 */ /* 0x000fe2000f8e0214 */
[----:B------:R-:W-:Y:S01]  /*5ca0*/  ULDC UR8, c[0x0][0x600] ;  /* 0x0001800000087ab9 */ /* 0x000fe20000000800 */
[----:B--2---:R-:W-:Y:S01]  /*5cb0*/  @P0 IMAD R14, R22, R24, R11 ;  /* 0x00000018160e0224 */ /* 0x004fe200078e020b */
[----:B------:R-:W-:Y:S01]  /*5cc0*/  LOP3.LUT R11, R15, UR4, RZ, 0xc0, !PT ;  /* 0x000000040f0b7c12 */ /* 0x000fe2000f8ec0ff */
[----:B------:R-:W-:Y:S02]  /*5cd0*/  IMAD.MOV.U32 R4, RZ, RZ, 0x1 ;  /* 0x00000001ff047424 */ /* 0x000fe400078e00ff */
[----:B------:R-:W-:Y:S02]  /*5ce0*/  IMAD R14, R21, UR9, R14 ;  /* 0x00000009150e7c24 */ /* 0x000fe4000f8e020e */
[----:B------:R-:W-:-:S05]  /*5cf0*/  IMAD R11, R20, UR8, R11 ;  /* 0x00000008140b7c24 */ /* 0x000fca000f8e020b */
[----:B------:R-:W-:Y:S02]  /*5d00*/  SEL R20, R11, R14, !P0 ;  /* 0x0000000e0b147207 */ /* 0x000fe40004000000 */
[----:B------:R-:W-:-:S07]  /*5d10*/  SEL R11, R14, R11, !P0 ;  /* 0x0000000b0e0b7207 */ /* 0x000fce0004000000 */
.L_x_112:
[----:B------:R-:W-:Y:S05]  /*5d20*/  BSYNC B1 ;  /* 0x0000000000017941 */ /* 0x000fea0003800000 */
.L_x_111:
[----:B------:R-:W-:-:S13]  /*5d30*/  LOP3.LUT P0, RZ, R4, 0xff, RZ, 0xc0, !PT ;  /* 0x000000ff04ff7812 */ /* 0x000fda000780c0ff */
[----:B------:R-:W-:Y:S05]  /*5d40*/  @P0 BRA `(.L_x_115) ;  /* 0xfffffff400380947 */ /* 0x000fea000383ffff */
[----:B------:R-:W-:Y:S05]  /*5d50*/  BSYNC B0 ;  /* 0x0000000000007941 */ /* 0x000fea0003800000 */
.L_x_104:
[----:B------:R-:W-:-:S03]  /*5d60*/  UMOV UR8, 0xffffffff ;  /* 0xffffffff00087882 */ /* 0x000fc60000000000 */
[----:B------:R-:W-:Y:S05]  /*5d70*/  BRA.DIV UR8, `(.L_x_116) ;  /* 0x0000000608387947 */ /* 0x000fea000b800000 */
[----:B------:R-:W-:-:S13]  /*5d80*/  ELECT P6, URZ, PT ;  /* 0x00000000003f782f */ /* 0x000fda00038c0000 */
.L_x_131:
[----:B------:R-:W-:Y:S04]  /*5d90*/  BSSY B0, `(.L_x_117) ;  /* 0x0000034000007945 */ /* 0x000fe80003800000 */
[----:B------:R-:W-:Y:S05]  /*5da0*/  @!P6 BRA `(.L_x_118) ;  /* 0x0000000000c8e947 */ /* 0x000fea0003800000 */
[----:B------:R-:W-:-:S04]  /*5db0*/  LOP3.LUT R19, R19, 0x2, RZ, 0xfc, !PT ;  /* 0x0000000213137812 */ /* 0x000fc800078efcff */
[----:B------:R-:W-:-:S13]  /*5dc0*/  ISETP.NE.AND P0, PT, R19, 0x3, PT ;  /* 0x000000031300780c */ /* 0x000fda0003f05270 */
[----:B------:R-:W-:Y:S05]  /*5dd0*/  @!P0 BRA `(.L_x_119) ;  /* 0x0000000000048947 */ /* 0x000fea0003800000 */
[----:B------:R-:W-:Y:S01]  /*5de0*/  BPT.TRAP 0x1 ;  /* 0x000000040000795c */ /* 0x000fe20000300000 */
.L_x_119:
[----:B------:R-:W0:Y:S01]  /*5df0*/  S2R R3, SR_CgaCtaId ;  /* 0x0000000000037919 */ /* 0x000e220000008800 */
[----:B------:R-:W-:-:S04]  /*5e00*/  MOV R2, 0x400 ;  /* 0x0000040000027802 */ /* 0x000fc80000000f00 */
[----:B0-----:R-:W-:Y:S02]  /*5e10*/  LEA R3, R3, R2, 0x18 ;  /* 0x0000000203037211 */ /* 0x001fe400078ec0ff */
[----:B------:R-:W-:-:S03]  /*5e20*/  SHF.L.U32 R2, R0, 0x1f, RZ ;  /* 0x0000001f00027819 */ /* 0x000fc600000006ff */
[----:B------:R-:W-:-:S04]  /*5e30*/  VIADD R3, R3, 0x28 ;  /* 0x0000002803037836 */ /* 0x000fc80000000000 */
[C---:B------:R-:W-:Y:S02]  /*5e40*/  IMAD R7, R12.reuse, 0x8, R3 ;  /* 0x000000080c077824 */ /* 0x040fe400078e0203 */
[----:B------:R-:W-:Y:S02]  /*5e50*/  VIADD R12, R12, 0x1 ;  /* 0x000000010c0c7836 */ /* 0x000fe40000000000 */
[----:B------:R-:W0:Y:S03]  /*5e60*/  SYNCS.PHASECHK.TRANS64.TRYWAIT P0, [R7+URZ], R2 ;  /* 0x00000002070075a7 */ /* 0x000e26000800017f */
[----:B------:R-:W-:-:S04]  /*5e70*/  ISETP.NE.AND P1, PT, R12, 0x5, PT ;  /* 0x000000050c00780c */ /* 0x000fc80003f25270 */
[----:B------:R-:W-:Y:S02]  /*5e80*/  SEL R5, RZ, 0x1, P1 ;  /* 0x00000001ff057807 */ /* 0x000fe40000800000 */
[----:B------:R-:W-:Y:S02]  /*5e90*/  SEL R12, R12, RZ, P1 ;  /* 0x000000ff0c0c7207 */ /* 0x000fe40000800000 */
[----:B------:R-:W-:-:S03]  /*5ea0*/  LOP3.LUT R5, R0, R5, RZ, 0x3c, !PT ;  /* 0x0000000500057212 */ /* 0x000fc600078e3cff */
[----:B------:R-:W-:Y:S01]  /*5eb0*/  IMAD R9, R12, 0x8, R3 ;  /* 0x000000080c097824 */ /* 0x000fe200078e0203 */
[----:B------:R-:W-:Y:S01]  /*5ec0*/  SHF.L.U32 R4, R5, 0x1f, RZ ;  /* 0x0000001f05047819 */ /* 0x000fe200000006ff */
[----:B0-----:R-:W-:Y:S06]  /*5ed0*/  @!P0 BRA `(.L_x_120) ;  /* 0x0000000400008947 */ /* 0x001fec0003800000 */
.L_x_132:
[----:B------:R-:W1:Y:S01]  /*5ee0*/  SYNCS.PHASECHK.TRANS64.TRYWAIT P0, [R9+URZ], R4 ;  /* 0x00000004090075a7 */ /* 0x000e62000800017f */
[----:B------:R-:W-:-:S05]  /*5ef0*/  VIADD R0, R12, 0x1 ;  /* 0x000000010c007836 */ /* 0x000fca0000000000 */
[----:B------:R-:W-:-:S04]  /*5f00*/  ISETP.NE.AND P1, PT, R0, 0x5, PT ;  /* 0x000000050000780c */ /* 0x000fc80003f25270 */
[----:B0-----:R-:W-:Y:S02]  /*5f10*/  SEL R2, RZ, 0x1, P1 ;  /* 0x00000001ff027807 */ /* 0x001fe40000800000 */
[----:B------:R-:W-:Y:S02]  /*5f20*/  SEL R0, R0, RZ, P1 ;  /* 0x000000ff00007207 */ /* 0x000fe40000800000 */
[----:B------:R-:W-:-:S03]  /*5f30*/  LOP3.LUT R7, R5, R2, RZ, 0x3c, !PT ;  /* 0x0000000205077212 */ /* 0x000fc600078e3cff */
[----:B------:R-:W-:Y:S01]  /*5f40*/  IMAD R6, R0, 0x8, R3 ;  /* 0x0000000800067824 */ /* 0x000fe200078e0203 */
[----:B------:R-:W-:Y:S01]  /*5f50*/  SHF.L.U32 R5, R7, 0x1f, RZ ;  /* 0x0000001f07057819 */ /* 0x000fe200000006ff */
[----:B-1----:R-:W-:Y:S06]  /*5f60*/  @!P0 BRA `(.L_x_121) ;  /* 0x0000000000f08947 */ /* 0x002fec0003800000 */
.L_x_133:
[----:B------:R-:W1:Y:S01]  /*5f70*/  SYNCS.PHASECHK.TRANS64.TRYWAIT P0, [R6+URZ], R5 ;  /* 0x00000005060075a7 */ /* 0x000e62000800017f */
[----:B------:R-:W-:-:S05]  /*5f80*/  VIADD R0, R0, 0x1 ;  /* 0x0000000100007836 */ /* 0x000fca0000000000 */
[----:B------:R-:W-:-:S04]  /*5f90*/  ISETP.NE.AND P1, PT, R0, 0x5, PT ;  /* 0x000000050000780c */ /* 0x000fc80003f25270 */
[----:B------:R-:W-:Y:S02]  /*5fa0*/  SEL R2, RZ, 0x1, P1 ;  /* 0x00000001ff027807 */ /* 0x000fe40000800000 */
[----:B------:R-:W-:Y:S02]  /*5fb0*/  SEL R0, R0, RZ, P1 ;  /* 0x000000ff00007207 */ /* 0x000fe40000800000 */
[----:B------:R-:W-:-:S03]  /*5fc0*/  LOP3.LUT R7, R7, R2, RZ, 0x3c, !PT ;  /* 0x0000000207077212 */ /* 0x000fc600078e3cff */
[----:B0-----:R-:W-:Y:S01]  /*5fd0*/  IMAD R9, R0, 0x8, R3 ;  /* 0x0000000800097824 */ /* 0x001fe200078e0203 */
[----:B------:R-:W-:Y:S01]  /*5fe0*/  SHF.L.U32 R4, R7, 0x1f, RZ ;  /* 0x0000001f07047819 */ /* 0x000fe200000006ff */
[----:B-1----:R-:W-:Y:S06]  /*5ff0*/  @!P0 BRA `(.L_x_122) ;  /* 0x0000000000e08947 */ /* 0x002fec0003800000 */
.L_x_134:
[----:B------:R-:W1:Y:S01]  /*6000*/  SYNCS.PHASECHK.TRANS64.TRYWAIT P0, [R9+URZ], R4 ;  /* 0x00000004090075a7 */ /* 0x000e62000800017f */
[----:B------:R-:W-:-:S05]  /*6010*/  VIADD R0, R0, 0x1 ;  /* 0x0000000100007836 */ /* 0x000fca0000000000 */
[----:B------:R-:W-:-:S04]  /*6020*/  ISETP.NE.AND P1, PT, R0, 0x5, PT ;  /* 0x000000050000780c */ /* 0x000fc80003f25270 */
[----:B------:R-:W-:Y:S02]  /*6030*/  SEL R2, RZ, 0x1, P1 ;  /* 0x00000001ff027807 */ /* 0x000fe40000800000 */
[----:B------:R-:W-:Y:S02]  /*6040*/  SEL R0, R0, RZ, P1 ;  /* 0x000000ff00007207 */ /* 0x000fe40000800000 */
[----:B------:R-:W-:Y:S01]  /*6050*/  LOP3.LUT R2, R7, R2, RZ, 0x3c, !PT ;  /* 0x0000000207027212 */ /* 0x000fe200078e3cff */
[----:B-1----:R-:W-:Y:S06]  /*6060*/  @!P0 BRA `(.L_x_123) ;  /* 0x0000000000d88947 */ /* 0x002fec0003800000 */
.L_x_135:
[----:B------:R-:W-:Y:S01]  /*6070*/  IMAD R3, R0, 0x8, R3 ;  /* 0x0000000800037824 */ /* 0x000fe200078e0203 */
[----:B------:R-:W-:-:S07]  /*6080*/  SHF.L.U32 R0, R2, 0x1f, RZ ;  /* 0x0000001f02007819 */ /* 0x000fce00000006ff */
.L_x_124:
[----:B--2---:R2:W3:Y:S02]  /*6090*/  SYNCS.PHASECHK.TRANS64.TRYWAIT P0, [R3+URZ], R0 ;  /* 0x00000000030075a7 */ /* 0x0044e4000800017f */
[----:B---3--:R-:W-:Y:S05]  /*60a0*/  @!P0 NANOSLEEP.SYNCS 0x989680 ;  /* 0x009896800000895d */ /* 0x008fea0003900000 */
[----:B------:R-:W3:Y:S02]  /*60b0*/  @!P0 SYNCS.PHASECHK.TRANS64 P0, [R3+URZ], R0 ;  /* 0x00000000030085a7 */ /* 0x000ee4000800007f */
[----:B---3--:R-:W-:Y:S05]  /*60c0*/  @!P0 BRA `(.L_x_124) ;  /* 0xfffffffc00f08947 */ /* 0x008fea000383ffff */
.L_x_118:
[----:B------:R-:W-:Y:S05]  /*60d0*/  BSYNC B0 ;  /* 0x0000000000007941 */ /* 0x000fea0003800000 */
.L_x_117:
[----:B------:R-:W-:Y:S05]  /*60e0*/  EXIT ;  /* 0x000000000000794d */ /* 0x000fea0003800000 */
.L_x_21:
[----:B---3--:R3:W4:Y:S02]  /*60f0*/  SYNCS.PHASECHK.TRANS64.TRYWAIT P1, [R3+URZ], R0 ;  /* 0x00000000030075a7 */ /* 0x008724000802017f */
[----:B----4-:R-:W-:Y:S05]  /*6100*/  @!P1 NANOSLEEP.SYNCS 0x989680 ;  /* 0x009896800000995d */ /* 0x010fea0003900000 */
[----:B------:R-:W4:Y:S02]  /*6110*/  @!P1 SYNCS.PHASECHK.TRANS64 P1, [R3+URZ], R0 ;  /* 0x00000000030095a7 */ /* 0x000f24000802007f */
[----:B----4-:R-:W-:Y:S05]  /*6120*/  @!P1 BRA `(.L_x_21) ;  /* 0xfffffffc00f09947 */ /* 0x010fea000383ffff */
[----:B------:R-:W-:Y:S05]  /*6130*/  BRA `(.L_x_20) ;  /* 0xffffffb000fc7947 */ /* 0x000fea000383ffff */
.L_x_26:
[----:B-1----:R1:W2:Y:S02]  /*6140*/  SYNCS.PHASECHK.TRANS64.TRYWAIT P1, [R5+URZ], R4 ;  /* 0x00000004050075a7 */ /* 0x0022a4000802017f */
[----:B--2---:R-:W-:Y:S05]  /*6150*/  @!P1 NANOSLEEP.SYNCS 0x989680 ;  /* 0x009896800000995d */ /* 0x004fea0003900000 */
[----:B------:R-:W2:Y:S02]  /*6160*/  @!P1 SYNCS.PHASECHK.TRANS64 P1, [R5+URZ], R4 ;  /* 0x00000004050095a7 */ /* 0x000ea4000802007f */
[----:B--2---:R-:W-:Y:S05]  /*6170*/  @!P1 BRA `(.L_x_26) ;  /* 0xfffffffc00f09947 */ /* 0x004fea000383ffff */
[----:B------:R-:W-:Y:S05]  /*6180*/  BRA `(.L_x_25) ;  /* 0xffffffb400ec7947 */ /* 0x000fea000383ffff */
.L_x_105:
[----:B------:R-:W-:Y:S01]  /*6190*/  BSSY B1, `(.L_x_125) ;  /* 0x0000006000017945 */ /* 0x000fe20003800000 */
[----:B------:R-:W-:-:S07]  /*61a0*/  IMAD.MOV.U32 R15, RZ, RZ, -0x1 ;  /* 0xffffffffff0f7424 */ /* 0x000fce00078e00ff */
[----:B------:R-:W-:Y:S05]  /*61b0*/  WARPSYNC.COLLECTIVE R15, `(.L_x_126) ;  /* 0x000000000f0c7348 */ /* 0x000fea0003c00000 */
[----:B------:R-:W-:Y:S02]  /*61c0*/  ELECT P6, UR62, PT ;  /* 0x00000000003e782f */ /* 0x000fe400038c0000 */
[----:B------:R-:W-:Y:S01]  /*61d0*/  MOV R14, UR62 ;  /* 0x0000003e000e7c02 */ /* 0x000fe20008000f00 */
[----:B------:R-:W-:Y:S10]  /*61e0*/  ENDCOLLECTIVE ;  /* 0x000000000000791b */ /* 0x000ff40003800000 */
.L_x_126:
[----:B------:R-:W-:Y:S05]  /*61f0*/  BSYNC B1 ;  /* 0x0000000000017941 */ /* 0x000fea0003800000 */
.L_x_125:
[----:B------:R-:W-:Y:S05]  /*6200*/  BRA `(.L_x_127) ;  /* 0xfffffff000147947 */ /* 0x000fea000383ffff */
.L_x_108:
[----:B0-----:R0:W1:Y:S02]  /*6210*/  SYNCS.PHASECHK.TRANS64.TRYWAIT P0, [R14+URZ+0x28], R7 ;  /* 0x000028070e0075a7 */ /* 0x001064000800017f */
[----:B-1----:R-:W-:Y:S05]  /*6220*/  @!P0 NANOSLEEP.SYNCS 0x989680 ;  /* 0x009896800000895d */ /* 0x002fea0003900000 */
[----:B------:R-:W1:Y:S02]  /*6230*/  @!P0 SYNCS.PHASECHK.TRANS64 P0, [R14+URZ+0x28], R7 ;  /* 0x000028070e0085a7 */ /* 0x000e64000800007f */
[----:B-1----:R-:W-:Y:S05]  /*6240*/  @!P0 BRA `(.L_x_108) ;  /* 0xfffffffc00f08947 */ /* 0x002fea000383ffff */
[----:B------:R-:W-:Y:S05]  /*6250*/  BRA `(.L_x_128) ;  /* 0xfffffff000507947 */ /* 0x000fea000383ffff */
.L_x_116:
[----:B------:R-:W-:Y:S01]  /*6260*/  BSSY B0, `(.L_x_129) ;  /* 0x0000006000007945 */ /* 0x000fe20003800000 */
[----:B------:R-:W-:-:S07]  /*6270*/  IMAD.MOV.U32 R15, RZ, RZ, -0x1 ;  /* 0xffffffffff0f7424 */ /* 0x000fce00078e00ff */
[----:B------:R-:W-:Y:S05]  /*6280*/  WARPSYNC.COLLECTIVE R15, `(.L_x_130) ;  /* 0x000000000f0c7348 */ /* 0x000fea0003c00000 */
[----:B------:R-:W-:Y:S02]  /*6290*/  ELECT P6, UR62, PT ;  /* 0x00000000003e782f */ /* 0x000fe400038c0000 */
[----:B------:R-:W-:Y:S01]  /*62a0*/  MOV R14, UR62 ;  /* 0x0000003e000e7c02 */ /* 0x000fe20008000f00 */
[----:B------:R-:W-:Y:S10]  /*62b0*/  ENDCOLLECTIVE ;  /* 0x000000000000791b */ /* 0x000ff40003800000 */
.L_x_130:
[----:B------:R-:W-:Y:S05]  /*62c0*/  BSYNC B0 ;  /* 0x0000000000007941 */ /* 0x000fea0003800000 */
.L_x_129:
[----:B------:R-:W-:Y:S05]  /*62d0*/  BRA `(.L_x_131) ;  /* 0xfffffff800ac7947 */ /* 0x000fea000383ffff */
.L_x_120:
[----:B0-----:R0:W1:Y:S02]  /*62e0*/  SYNCS.PHASECHK.TRANS64.TRYWAIT P0, [R7+URZ], R2 ;  /* 0x00000002070075a7 */ /* 0x001064000800017f */
[----:B-1----:R-:W-:Y:S05]  /*62f0*/  @!P0 NANOSLEEP.SYNCS 0x989680 ;  /* 0x009896800000895d */ /* 0x002fea0003900000 */
[----:B------:R-:W1:Y:S02]  /*6300*/  @!P0 SYNCS.PHASECHK.TRANS64 P0, [R7+URZ], R2 ;  /* 0x00000002070085a7 */ /* 0x000e64000800007f */
[----:B-1----:R-:W-:Y:S05]  /*6310*/  @!P0 BRA `(.L_x_120) ;  /* 0xfffffffc00f08947 */ /* 0x002fea000383ffff */
[----:B------:R-:W-:Y:S05]  /*6320*/  BRA `(.L_x_132) ;  /* 0xfffffff800ec7947 */ /* 0x000fea000383ffff */
.L_x_121:
[----:B0-----:R0:W1:Y:S02]  /*6330*/  SYNCS.PHASECHK.TRANS64.TRYWAIT P0, [R9+URZ], R4 ;  /* 0x00000004090075a7 */ /* 0x001064000800017f */
[----:B-1----:R-:W-:Y:S05]  /*6340*/  @!P0 NANOSLEEP.SYNCS 0x989680 ;  /* 0x009896800000895d */ /* 0x002fea0003900000 */
[----:B------:R-:W1:Y:S02]  /*6350*/  @!P0 SYNCS.PHASECHK.TRANS64 P0, [R9+URZ], R4 ;  /* 0x00000004090085a7 */ /* 0x000e64000800007f */
[----:B-1----:R-:W-:Y:S05]  /*6360*/  @!P0 BRA `(.L_x_121) ;  /* 0xfffffffc00f08947 */ /* 0x002fea000383ffff */
[----:B------:R-:W-:Y:S05]  /*6370*/  BRA `(.L_x_133) ;  /* 0xfffffff800fc7947 */ /* 0x000fea000383ffff */
.L_x_122:
[----:B0-----:R0:W1:Y:S02]  /*6380*/  SYNCS.PHASECHK.TRANS64.TRYWAIT P0, [R6+URZ], R5 ;  /* 0x00000005060075a7 */ /* 0x001064000800017f */
[----:B-1----:R-:W-:Y:S05]  /*6390*/  @!P0 NANOSLEEP.SYNCS 0x989680 ;  /* 0x009896800000895d */ /* 0x002fea0003900000 */
[----:B------:R-:W1:Y:S02]  /*63a0*/  @!P0 SYNCS.PHASECHK.TRANS64 P0, [R6+URZ], R5 ;  /* 0x00000005060085a7 */ /* 0x000e64000800007f */
[----:B-1----:R-:W-:Y:S05]  /*63b0*/  @!P0 BRA `(.L_x_122) ;  /* 0xfffffffc00f08947 */ /* 0x002fea000383ffff */
[----:B------:R-:W-:Y:S05]  /*63c0*/  BRA `(.L_x_134) ;  /* 0xfffffffc000c7947 */ /* 0x000fea000383ffff */
.L_x_123:
[----:B-1----:R1:W2:Y:S02]  /*63d0*/  SYNCS.PHASECHK.TRANS64.TRYWAIT P0, [R9+URZ], R4 ;  /* 0x00000004090075a7 */ /* 0x0022a4000800017f */
[----:B--2---:R-:W-:Y:S05]  /*63e0*/  @!P0 NANOSLEEP.SYNCS 0x989680 ;  /* 0x009896800000895d */ /* 0x004fea0003900000 */
[----:B------:R-:W2:Y:S02]  /*63f0*/  @!P0 SYNCS.PHASECHK.TRANS64 P0, [R9+URZ], R4 ;  /* 0x00000004090085a7 */ /* 0x000ea4000800007f */
[----:B--2---:R-:W-:Y:S05]  /*6400*/  @!P0 BRA `(.L_x_123) ;  /* 0xfffffffc00f08947 */ /* 0x004fea000383ffff */
[----:B------:R-:W-:Y:S05]  /*6410*/  BRA `(.L_x_135) ;  /* 0xfffffffc00147947 */ /* 0x000fea000383ffff */
.L_x_136:
[----:B------:R-:W-:-:S00]  /*6420*/  BRA `(.L_x_136) ;  /* 0xfffffffc00fc7947 */ /* 0x000fc0000383ffff */
[----:B------:R-:W-:-:S00]  /*6430*/  NOP ;  /* 0x0000000000007918 */ /* 0x000fc00000000000 */
        /* <DEDUP_REMOVED lines=12> */
.L_x_137:


//--------------------- .nv.global.init           --------------------------
	.section	.nv.global.init,"aw",@progbits
.nv.global.init:
	.type		$str$22,@object
	.size		$str$22,($str$23 - $str$22)
$str$22:
        /*0000*/ 	.byte	0x6b, 0x5f, 0x74, 0x69, 0x6c, 0x65, 0x5f, 0x63, 0x6f, 0x75, 0x6e, 0x74, 0x20, 0x3e, 0x3d, 0x20
        /*0010*/ 	.byte	0x31, 0x00
	.type		$str$23,@object
	.size		$str$23,(__unnamed_1 - $str$23)
$str$23:
        /*0012*/ 	.byte	0x2f, 0x74, 0x6d, 0x70, 0x2f, 0x63, 0x75, 0x74, 0x6c, 0x61, 0x73, 0x73, 0x5f, 0x73, 0x77, 0x65
        /*0022*/ 	.byte	0x65, 0x70, 0x5f, 0x73, 0x72, 0x63, 0x2f, 0x69, 0x6e, 0x63, 0x6c, 0x75, 0x64, 0x65, 0x2f, 0x63
        /*0032*/ 	.byte	0x75, 0x74, 0x6c, 0x61, 0x73, 0x73, 0x2f, 0x67, 0x65, 0x6d, 0x6d, 0x2f, 0x63, 0x6f, 0x6c, 0x6c
        /*0042*/ 	.byte	0x65, 0x63, 0x74, 0x69, 0x76, 0x65, 0x2f, 0x73, 0x6d, 0x39, 0x30, 0x5f, 0x6d, 0x6d, 0x61, 0x5f
        /*0052*/ 	.byte	0x74, 0x6d, 0x61, 0x5f, 0x67, 0x6d, 0x6d, 0x61, 0x5f, 0x73, 0x73, 0x5f, 0x77, 0x61, 0x72, 0x70
        /*0062*/ 	.byte	0x73, 0x70, 0x65, 0x63, 0x69, 0x61, 0x6c, 0x69, 0x7a, 0x65, 0x64, 0x2e, 0x68, 0x70, 0x70, 0x00
	.type		__unnamed_1,@object
	.size		__unnamed_1,(.L_0 - __unnamed_1)
__unnamed_1:
        /*0072*/ 	.byte	0x76, 0x6f, 0x69, 0x64, 0x20, 0x63, 0x75, 0x74, 0x6c, 0x61, 0x73, 0x73, 0x3a, 0x3a, 0x67, 0x65
        /* <DEDUP_REMOVED lines=180> */
        /*0bc2*/ 	.byte	0x3a, 0x3a, 0x69, 0x64, 0x65, 0x6e, 0x74, 0x69, 0x74, 0x79, 0x5d, 0x00
.L_0:


//--------------------- .nv.shared._ZN7cutlass13device_kernelINS_4gemm6kernel13GemmUniversalIN4cute5tupleIJiiiiEEENS1_10collective13CollectiveMmaINS1_34MainloopSm90TmaGmmaWarpSpecializedILi5ENS5_IJNS4_1CILi2EEESB_NSA_ILi1EEEEEENS1_35KernelTmaWarpSpecializedCooperativeEEENS5_IJNSA_ILi128EEENSA_ILi64EEESH_EEENS_6half_tENS5_IJlSC_lEEESJ_SK_NS4_8TiledMMAINS4_8MMA_AtomIJNS4_4SM904GMMA25MMA_64x64x16_F32F16F16_SSILNSO_5MajorE0ELSQ_0ELNSO_7ScaleInE1ELSR_1EEEEEENS4_6LayoutINS5_IJSB_SC_SC_EEENS5_IJSC_NSA_ILi0EEESW_EEEEENS5_IJNS4_10UnderscoreESZ_SZ_EEEEENS4_23SM90_TMA_LOAD_MULTICASTENS4_14ComposedLayoutINS4_7SwizzleILi3ELi4ELi3EEENS4_18smem_ptr_flag_bitsILi16EEENSU_INS5_IJNSA_ILi8EEESH_EEENS5_IJSH_SC_EEEEEEEvNS4_8identityES12_S1C_vS1D_EENS_8epilogue10collective6detail29Sm90TmaWarpSpecializedAdapterINS1G_15DefaultEpilogueISJ_SK_SK_NS1F_6thread17LinearCombinationISJ_Li1EffLNS1K_9ScaleType4KindE0ELNS_15FloatRoundStyleE2ESJ_EENS1_15EpilogueDefaultEEEEEvvEEEEvNT_6ParamsE --------------------------
	.section	.nv.shared._ZN7cutlass13device_kernelINS_4gemm6kernel13GemmUniversalIN4cute5tupleIJiiiiEEENS1_10collective13CollectiveMmaINS1_34MainloopSm90TmaGmmaWarpSpecializedILi5ENS5_IJNS4_1CILi2EEESB_NSA_ILi1EEEEEENS1_35KernelTmaWarpSpecializedCooperativeEEENS5_IJNSA_ILi128EEENSA_ILi64EEESH_EEENS_6half_tENS5_IJlSC_lEEESJ_SK_NS4_8TiledMMAINS4_8MMA_AtomIJNS4_4SM904GMMA25MMA_64x64x16_F32F16F16_SSILNSO_5MajorE0ELSQ_0ELNSO_7ScaleInE1ELSR_1EEEEEENS4_6LayoutINS5_IJSB_SC_SC_EEENS5_IJSC_NSA_ILi0EEESW_EEEEENS5_IJNS4_10UnderscoreESZ_SZ_EEEEENS4_23SM90_TMA_LOAD_MULTICASTENS4_14ComposedLayoutINS4_7SwizzleILi3ELi4ELi3EEENS4_18smem_ptr_flag_bitsILi16EEENSU_INS5_IJNSA_ILi8EEESH_EEENS5_IJSH_SC_EEEEEEEvNS4_8identityES12_S1C_vS1D_EENS_8epilogue10collective6detail29Sm90TmaWarpSpecializedAdapterINS1G_15DefaultEpilogueISJ_SK_SK_NS1F_6thread17LinearCombinationISJ_Li1EffLNS1K_9ScaleType4KindE0ELNS_15FloatRoundStyleE2ESJ_EENS1_15EpilogueDefaultEEEEEvvEEEEvNT_6ParamsE,"aw",@nobits
	.sectionflags	@""
	.align	16
	.zero		1024


//--------------------- .nv.shared.reserved.0     --------------------------
	.section	.nv.shared.reserved.0,"aw",@nobits
	.weak		__nv_reservedSMEM_offset_0_alias
	.size		__nv_reservedSMEM_offset_0_alias, 0, 0
	.other		__nv_reservedSMEM_offset_0_alias,@"STO_CUDA_RESERVED_SHARED STV_DEFAULT"
__nv_reservedSMEM_offset_0_alias:
	.zero		0


//--------------------- .nv.global                --------------------------
	.section	.nv.global,"aw",@nobits
.nv.global:
	.type		_ZN39_INTERNAL_9c134831_4_k_cu_b14e4e04_39214cute1_E,@object
	.size		_ZN39_INTERNAL_9c134831_4_k_cu_b14e4e04_39214cute1_E,(_ZN39_INTERNAL_9c134831_4_k_cu_b14e4e04_39214cuda3std3__45__cpo6cbeginE - _ZN39_INTERNAL_9c134831_4_k_cu_b14e4e04_39214cute1_E)
_ZN39_INTERNAL_9c134831_4_k_cu_b14e4e04_39214cute1_E:
	.zero		1
	.type		_ZN39_INTERNAL_9c134831_4_k_cu_b14e4e04_39214cuda3std3__45__cpo6cbeginE,@object
	.size		_ZN39_INTERNAL_9c134831_4_k_cu_b14e4e04_39214cuda3std3__45__cpo6cbeginE,(_ZN39_INTERNAL_9c134831_4_k_cu_b14e4e04_39214cuda3std3__48in_placeE - _ZN39_INTERNAL_9c134831_4_k_cu_b14e4e04_39214cuda3std3__45__cpo6cbeginE)
_ZN39_INTERNAL_9c134831_4_k_cu_b14e4e04_39214cuda3std3__45__cpo6cbeginE:
	.zero		1
	.type		_ZN39_INTERNAL_9c134831_4_k_cu_b14e4e04_39214cuda3std3__48in_placeE,@object
	.size		_ZN39_INTERNAL_9c134831_4_k_cu_b14e4e04_39214cuda3std3__48in_placeE,(_ZN39_INTERNAL_9c134831_4_k_cu_b14e4e04_39214cuda3std6ranges3__45__cpo9iter_moveE - _ZN39_INTERNAL_9c134831_4_k_cu_b14e4e04_39214cuda3std3__48in_placeE)
_ZN39_INTERNAL_9c134831_4_k_cu_b14e4e04_39214cuda3std3__48in_placeE:
	.zero		1
	.type		_ZN39_INTERNAL_9c134831_4_k_cu_b14e4e04_39214cuda3std6ranges3__45__cpo9iter_moveE,@object
	.size		_ZN39_INTERNAL_9c134831_4_k_cu_b14e4e04_39214cuda3std6ranges3__45__cpo9iter_moveE,(_ZN39_INTERNAL_9c134831_4_k_cu_b14e4e04_39214cuda3std3__45__cpo5beginE - _ZN39_INTERNAL_9c134831_4_k_cu_b14e4e04_39214cuda3std6ranges3__45__cpo9iter_moveE)
_ZN39_INTERNAL_9c134831_4_k_cu_b14e4e04_39214cuda3std6ranges3__45__cpo9iter_moveE:
	.zero		1
	.type		_ZN39_INTERNAL_9c134831_4_k_cu_b14e4e04_39214cuda3std3__45__cpo5beginE,@object
	.size		_ZN39_INTERNAL_9c134831_4_k_cu_b14e4e04_39214cuda3std3__45__cpo5beginE,(_ZN39_INTERNAL_9c134831_4_k_cu_b14e4e04_39214cuda3std3__441_GLOBAL__N__9c134831_4_k_cu_b14e4e04_39216ignoreE - _ZN39_INTERNAL_9c134831_4_k_cu_b14e4e04_39214cuda3std3__45__cpo5beginE)
_ZN39_INTERNAL_9c134831_4_k_cu_b14e4e04_39214cuda3std3__45__cpo5beginE:
	.zero		1
	.type		_ZN39_INTERNAL_9c134831_4_k_cu_b14e4e04_39214cuda3std3__441_GLOBAL__N__9c134831_4_k_cu_b14e4e04_39216ignoreE,@object
	.size		_ZN39_INTERNAL_9c134831_4_k_cu_b14e4e04_39214cuda3std3__441_GLOBAL__N__9c134831_4_k_cu_b14e4e04_39216ignoreE,(_ZN39_INTERNAL_9c134831_4_k_cu_b14e4e04_39214cute7productE - _ZN39_INTERNAL_9c134831_4_k_cu_b14e4e04_39214cuda3std3__441_GLOBAL__N__9c134831_4_k_cu_b14e4e04_39216ignoreE)
_ZN39_INTERNAL_9c134831_4_k_cu_b14e4e04_39214cuda3std3__441_GLOBAL__N__9c134831_4_k_cu_b14e4e04_39216ignoreE:
	.zero		1
	.type		_ZN39_INTERNAL_9c134831_4_k_cu_b14e4e04_39214cute7productE,@object
	.size		_ZN39_INTERNAL_9c134831_4_k_cu_b14e4e04_39214cute7productE,(_ZN39_INTERNAL_9c134831_4_k_cu_b14e4e04_39214cuda3std3__45__cpo3endE - _ZN39_INTERNAL_9c134831_4_k_cu_b14e4e04_39214cute7productE)
_ZN39_INTERNAL_9c134831_4_k_cu_b14e4e04_39214cute7productE:
	.zero		1
	.type		_ZN39_INTERNAL_9c134831_4_k_cu_b14e4e04_39214cuda3std3__45__cpo3endE,@object
	.size		_ZN39_INTERNAL_9c134831_4_k_cu_b14e4e04_39214cuda3std3__45__cpo3endE,(_ZN39_INTERNAL_9c134831_4_k_cu_b14e4e04_39214cuda3std3__419piecewise_constructE - _ZN39_INTERNAL_9c134831_4_k_cu_b14e4e04_39214cuda3std3__45__cpo3endE)
_ZN39_INTERNAL_9c134831_4_k_cu_b14e4e04_39214cuda3std3__45__cpo3endE:
	.zero		1
	.type		_ZN39_INTERNAL_9c134831_4_k_cu_b14e4e04_39214cuda3std3__419piecewise_constructE,@object
	.size		_ZN39_INTERNAL_9c134831_4_k_cu_b14e4e04_39214cuda3std3__419piecewise_constructE,(_ZN39_INTERNAL_9c134831_4_k_cu_b14e4e04_39214cuda3std3__45__cpo4cendE - _ZN39_INTERNAL_9c134831_4_k_cu_b14e4e04_39214cuda3std3__419piecewise_constructE)
_ZN39_INTERNAL_9c134831_4_k_cu_b14e4e04_39214cuda3std3__419piecewise_constructE:
	.zero		1
	.type		_ZN39_INTERNAL_9c134831_4_k_cu_b14e4e04_39214cuda3std3__45__cpo4cendE,@object
	.size		_ZN39_INTERNAL_9c134831_4_k_cu_b14e4e04_39214cuda3std3__45__cpo4cendE,(_ZN39_INTERNAL_9c134831_4_k_cu_b14e4e04_39214cuda3std6ranges3__45__cpo4swapE - _ZN39_INTERNAL_9c134831_4_k_cu_b14e4e04_39214cuda3std3__45__cpo4cendE)
_ZN39_INTERNAL_9c134831_4_k_cu_b14e4e04_39214cuda3std3__45__cpo4cendE:
	.zero		1
	.type		_ZN39_INTERNAL_9c134831_4_k_cu_b14e4e04_39214cuda3std6ranges3__45__cpo4swapE,@object
	.size		_ZN39_INTERNAL_9c134831_4_k_cu_b14e4e04_39214cuda3std6ranges3__45__cpo4swapE,(.L_8 - _ZN39_INTERNAL_9c134831_4_k_cu_b14e4e04_39214cuda3std6ranges3__45__cpo4swapE)
_ZN39_INTERNAL_9c134831_4_k_cu_b14e4e04_39214cuda3std6ranges3__45__cpo4swapE:
	.zero		1
.L_8:


//--------------------- .nv.constant0._ZN7cutlass13device_kernelINS_4gemm6kernel13GemmUniversalIN4cute5tupleIJiiiiEEENS1_10collective13CollectiveMmaINS1_34MainloopSm90TmaGmmaWarpSpecializedILi5ENS5_IJNS4_1CILi2EEESB_NSA_ILi1EEEEEENS1_35KernelTmaWarpSpecializedCooperativeEEENS5_IJNSA_ILi128EEENSA_ILi64EEESH_EEENS_6half_tENS5_IJlSC_lEEESJ_SK_NS4_8TiledMMAINS4_8MMA_AtomIJNS4_4SM904GMMA25MMA_64x64x16_F32F16F16_SSILNSO_5MajorE0ELSQ_0ELNSO_7ScaleInE1ELSR_1EEEEEENS4_6LayoutINS5_IJSB_SC_SC_EEENS5_IJSC_NSA_ILi0EEESW_EEEEENS5_IJNS4_10UnderscoreESZ_SZ_EEEEENS4_23SM90_TMA_LOAD_MULTICASTENS4_14ComposedLayoutINS4_7SwizzleILi3ELi4ELi3EEENS4_18smem_ptr_flag_bitsILi16EEENSU_INS5_IJNSA_ILi8EEESH_EEENS5_IJSH_SC_EEEEEEEvNS4_8identityES12_S1C_vS1D_EENS_8epilogue10collective6detail29Sm90TmaWarpSpecializedAdapterINS1G_15DefaultEpilogueISJ_SK_SK_NS1F_6thread17LinearCombinationISJ_Li1EffLNS1K_9ScaleType4KindE0ELNS_15FloatRoundStyleE2ESJ_EENS1_15EpilogueDefaultEEEEEvvEEEEvNT_6ParamsE --------------------------
	.section	.nv.constant0._ZN7cutlass13device_kernelINS_4gemm6kernel13GemmUniversalIN4cute5tupleIJiiiiEEENS1_10collective13CollectiveMmaINS1_34MainloopSm90TmaGmmaWarpSpecializedILi5ENS5_IJNS4_1CILi2EEESB_NSA_ILi1EEEEEENS1_35KernelTmaWarpSpecializedCooperativeEEENS5_IJNSA_ILi128EEENSA_ILi64EEESH_EEENS_6half_tENS5_IJlSC_lEEESJ_SK_NS4_8TiledMMAINS4_8MMA_AtomIJNS4_4SM904GMMA25MMA_64x64x16_F32F16F16_SSILNSO_5MajorE0ELSQ_0ELNSO_7ScaleInE1ELSR_1EEEEEENS4_6LayoutINS5_IJSB_SC_SC_EEENS5_IJSC_NSA_ILi0EEESW_EEEEENS5_IJNS4_10UnderscoreESZ_SZ_EEEEENS4_23SM90_TMA_LOAD_MULTICASTENS4_14ComposedLayoutINS4_7SwizzleILi3ELi4ELi3EEENS4_18smem_ptr_flag_bitsILi16EEENSU_INS5_IJNSA_ILi8EEESH_EEENS5_IJSH_SC_EEEEEEEvNS4_8identityES12_S1C_vS1D_EENS_8epilogue10collective6detail29Sm90TmaWarpSpecializedAdapterINS1G_15DefaultEpilogueISJ_SK_SK_NS1F_6thread17LinearCombinationISJ_Li1EffLNS1K_9ScaleType4KindE0ELNS_15FloatRoundStyleE2ESJ_EENS1_15EpilogueDefaultEEEEEvvEEEEvNT_6ParamsE,"a",@progbits
	.sectionflags	@""
	.align	4
.nv.constant0._ZN7cutlass13device_kernelINS_4gemm6kernel13GemmUniversalIN4cute5tupleIJiiiiEEENS1_10collective13CollectiveMmaINS1_34MainloopSm90TmaGmmaWarpSpecializedILi5ENS5_IJNS4_1CILi2EEESB_NSA_ILi1EEEEEENS1_35KernelTmaWarpSpecializedCooperativeEEENS5_IJNSA_ILi128EEENSA_ILi64EEESH_EEENS_6half_tENS5_IJlSC_lEEESJ_SK_NS4_8TiledMMAINS4_8MMA_AtomIJNS4_4SM904GMMA25MMA_64x64x16_F32F16F16_SSILNSO_5MajorE0ELSQ_0ELNSO_7ScaleInE1ELSR_1EEEEEENS4_6LayoutINS5_IJSB_SC_SC_EEENS5_IJSC_NSA_ILi0EEESW_EEEEENS5_IJNS4_10UnderscoreESZ_SZ_EEEEENS4_23SM90_TMA_LOAD_MULTICASTENS4_14ComposedLayoutINS4_7SwizzleILi3ELi4ELi3EEENS4_18smem_ptr_flag_bitsILi16EEENSU_INS5_IJNSA_ILi8EEESH_EEENS5_IJSH_SC_EEEEEEEvNS4_8identityES12_S1C_vS1D_EENS_8epilogue10collective6detail29Sm90TmaWarpSpecializedAdapterINS1G_15DefaultEpilogueISJ_SK_SK_NS1F_6thread17LinearCombinationISJ_Li1EffLNS1K_9ScaleType4KindE0ELNS_15FloatRoundStyleE2ESJ_EENS1_15EpilogueDefaultEEEEEvvEEEEvNT_6ParamsE:
	.zero		1664


//--------------------- SYMBOLS --------------------------

	.type		.nv.reservedSmem.offset0,@object
	.size		.nv.reservedSmem.offset0,0x4
	.type		__assertfail,@function
